//
// Generated by NVIDIA NVVM Compiler
//
// Compiler Build ID: CL-36424714
// Cuda compilation tools, release 13.0, V13.0.88
// Based on NVVM 20.0.0
//

.version 9.0
.target sm_100
.address_size 64

	// .globl	_Z20median_filter_gpu_gmPA328_A328_fS1_
// _ZZ23median_filter_gpu_sm_2dPA328_A328_fS1_E3shm has been demoted

.visible .entry _Z20median_filter_gpu_gmPA328_A328_fS1_(
	.param .u64 .ptr .align 1 _Z20median_filter_gpu_gmPA328_A328_fS1__param_0,
	.param .u64 .ptr .align 1 _Z20median_filter_gpu_gmPA328_A328_fS1__param_1
)
{
	.reg .pred 	%p<6>;
	.reg .b32 	%r<19>;
	.reg .b32 	%f<167>;
	.reg .b64 	%rd<20>;

	ld.param.u64 	%rd6, [_Z20median_filter_gpu_gmPA328_A328_fS1__param_0];
	ld.param.u64 	%rd7, [_Z20median_filter_gpu_gmPA328_A328_fS1__param_1];
	mov.u32 	%r8, %ctaid.x;
	shl.b32 	%r9, %r8, 5;
	mov.u32 	%r10, %tid.x;
	add.s32 	%r1, %r9, %r10;
	add.s32 	%r2, %r1, 4;
	mov.u32 	%r11, %ctaid.y;
	shl.b32 	%r12, %r11, 3;
	mov.u32 	%r13, %tid.y;
	add.s32 	%r14, %r12, %r13;
	setp.gt.s32 	%p1, %r2, 323;
	setp.gt.u32 	%p2, %r14, 319;
	or.pred  	%p3, %p1, %p2;
	@%p3 bra 	$L__BB0_5;
	cvta.to.global.u64 	%rd8, %rd7;
	mul.wide.u32 	%rd9, %r14, 1312;
	add.s64 	%rd10, %rd8, %rd9;
	mul.wide.s32 	%rd11, %r2, 4;
	add.s64 	%rd1, %rd10, %rd11;
	mul.wide.s32 	%rd12, %r1, 4;
	add.s64 	%rd13, %rd9, %rd12;
	cvta.to.global.u64 	%rd14, %rd6;
	add.s64 	%rd15, %rd13, %rd14;
	add.s64 	%rd2, %rd15, -1721344;
	mov.b32 	%r17, 4;
$L__BB0_2:
	mul.wide.u32 	%rd16, %r17, 430336;
	add.s64 	%rd19, %rd2, %rd16;
	mov.f32 	%f166, 0f00000000;
	mov.b32 	%r18, 0;
$L__BB0_3:
	ld.global.f32 	%f4, [%rd19];
	add.f32 	%f5, %f166, %f4;
	ld.global.f32 	%f6, [%rd19+4];
	add.f32 	%f7, %f5, %f6;
	ld.global.f32 	%f8, [%rd19+8];
	add.f32 	%f9, %f7, %f8;
	ld.global.f32 	%f10, [%rd19+12];
	add.f32 	%f11, %f9, %f10;
	ld.global.f32 	%f12, [%rd19+16];
	add.f32 	%f13, %f11, %f12;
	ld.global.f32 	%f14, [%rd19+20];
	add.f32 	%f15, %f13, %f14;
	ld.global.f32 	%f16, [%rd19+24];
	add.f32 	%f17, %f15, %f16;
	ld.global.f32 	%f18, [%rd19+28];
	add.f32 	%f19, %f17, %f18;
	ld.global.f32 	%f20, [%rd19+32];
	add.f32 	%f21, %f19, %f20;
	ld.global.f32 	%f22, [%rd19+1312];
	add.f32 	%f23, %f21, %f22;
	ld.global.f32 	%f24, [%rd19+1316];
	add.f32 	%f25, %f23, %f24;
	ld.global.f32 	%f26, [%rd19+1320];
	add.f32 	%f27, %f25, %f26;
	ld.global.f32 	%f28, [%rd19+1324];
	add.f32 	%f29, %f27, %f28;
	ld.global.f32 	%f30, [%rd19+1328];
	add.f32 	%f31, %f29, %f30;
	ld.global.f32 	%f32, [%rd19+1332];
	add.f32 	%f33, %f31, %f32;
	ld.global.f32 	%f34, [%rd19+1336];
	add.f32 	%f35, %f33, %f34;
	ld.global.f32 	%f36, [%rd19+1340];
	add.f32 	%f37, %f35, %f36;
	ld.global.f32 	%f38, [%rd19+1344];
	add.f32 	%f39, %f37, %f38;
	ld.global.f32 	%f40, [%rd19+2624];
	add.f32 	%f41, %f39, %f40;
	ld.global.f32 	%f42, [%rd19+2628];
	add.f32 	%f43, %f41, %f42;
	ld.global.f32 	%f44, [%rd19+2632];
	add.f32 	%f45, %f43, %f44;
	ld.global.f32 	%f46, [%rd19+2636];
	add.f32 	%f47, %f45, %f46;
	ld.global.f32 	%f48, [%rd19+2640];
	add.f32 	%f49, %f47, %f48;
	ld.global.f32 	%f50, [%rd19+2644];
	add.f32 	%f51, %f49, %f50;
	ld.global.f32 	%f52, [%rd19+2648];
	add.f32 	%f53, %f51, %f52;
	ld.global.f32 	%f54, [%rd19+2652];
	add.f32 	%f55, %f53, %f54;
	ld.global.f32 	%f56, [%rd19+2656];
	add.f32 	%f57, %f55, %f56;
	ld.global.f32 	%f58, [%rd19+3936];
	add.f32 	%f59, %f57, %f58;
	ld.global.f32 	%f60, [%rd19+3940];
	add.f32 	%f61, %f59, %f60;
	ld.global.f32 	%f62, [%rd19+3944];
	add.f32 	%f63, %f61, %f62;
	ld.global.f32 	%f64, [%rd19+3948];
	add.f32 	%f65, %f63, %f64;
	ld.global.f32 	%f66, [%rd19+3952];
	add.f32 	%f67, %f65, %f66;
	ld.global.f32 	%f68, [%rd19+3956];
	add.f32 	%f69, %f67, %f68;
	ld.global.f32 	%f70, [%rd19+3960];
	add.f32 	%f71, %f69, %f70;
	ld.global.f32 	%f72, [%rd19+3964];
	add.f32 	%f73, %f71, %f72;
	ld.global.f32 	%f74, [%rd19+3968];
	add.f32 	%f75, %f73, %f74;
	ld.global.f32 	%f76, [%rd19+5248];
	add.f32 	%f77, %f75, %f76;
	ld.global.f32 	%f78, [%rd19+5252];
	add.f32 	%f79, %f77, %f78;
	ld.global.f32 	%f80, [%rd19+5256];
	add.f32 	%f81, %f79, %f80;
	ld.global.f32 	%f82, [%rd19+5260];
	add.f32 	%f83, %f81, %f82;
	ld.global.f32 	%f84, [%rd19+5264];
	add.f32 	%f85, %f83, %f84;
	ld.global.f32 	%f86, [%rd19+5268];
	add.f32 	%f87, %f85, %f86;
	ld.global.f32 	%f88, [%rd19+5272];
	add.f32 	%f89, %f87, %f88;
	ld.global.f32 	%f90, [%rd19+5276];
	add.f32 	%f91, %f89, %f90;
	ld.global.f32 	%f92, [%rd19+5280];
	add.f32 	%f93, %f91, %f92;
	ld.global.f32 	%f94, [%rd19+6560];
	add.f32 	%f95, %f93, %f94;
	ld.global.f32 	%f96, [%rd19+6564];
	add.f32 	%f97, %f95, %f96;
	ld.global.f32 	%f98, [%rd19+6568];
	add.f32 	%f99, %f97, %f98;
	ld.global.f32 	%f100, [%rd19+6572];
	add.f32 	%f101, %f99, %f100;
	ld.global.f32 	%f102, [%rd19+6576];
	add.f32 	%f103, %f101, %f102;
	ld.global.f32 	%f104, [%rd19+6580];
	add.f32 	%f105, %f103, %f104;
	ld.global.f32 	%f106, [%rd19+6584];
	add.f32 	%f107, %f105, %f106;
	ld.global.f32 	%f108, [%rd19+6588];
	add.f32 	%f109, %f107, %f108;
	ld.global.f32 	%f110, [%rd19+6592];
	add.f32 	%f111, %f109, %f110;
	ld.global.f32 	%f112, [%rd19+7872];
	add.f32 	%f113, %f111, %f112;
	ld.global.f32 	%f114, [%rd19+7876];
	add.f32 	%f115, %f113, %f114;
	ld.global.f32 	%f116, [%rd19+7880];
	add.f32 	%f117, %f115, %f116;
	ld.global.f32 	%f118, [%rd19+7884];
	add.f32 	%f119, %f117, %f118;
	ld.global.f32 	%f120, [%rd19+7888];
	add.f32 	%f121, %f119, %f120;
	ld.global.f32 	%f122, [%rd19+7892];
	add.f32 	%f123, %f121, %f122;
	ld.global.f32 	%f124, [%rd19+7896];
	add.f32 	%f125, %f123, %f124;
	ld.global.f32 	%f126, [%rd19+7900];
	add.f32 	%f127, %f125, %f126;
	ld.global.f32 	%f128, [%rd19+7904];
	add.f32 	%f129, %f127, %f128;
	ld.global.f32 	%f130, [%rd19+9184];
	add.f32 	%f131, %f129, %f130;
	ld.global.f32 	%f132, [%rd19+9188];
	add.f32 	%f133, %f131, %f132;
	ld.global.f32 	%f134, [%rd19+9192];
	add.f32 	%f135, %f133, %f134;
	ld.global.f32 	%f136, [%rd19+9196];
	add.f32 	%f137, %f135, %f136;
	ld.global.f32 	%f138, [%rd19+9200];
	add.f32 	%f139, %f137, %f138;
	ld.global.f32 	%f140, [%rd19+9204];
	add.f32 	%f141, %f139, %f140;
	ld.global.f32 	%f142, [%rd19+9208];
	add.f32 	%f143, %f141, %f142;
	ld.global.f32 	%f144, [%rd19+9212];
	add.f32 	%f145, %f143, %f144;
	ld.global.f32 	%f146, [%rd19+9216];
	add.f32 	%f147, %f145, %f146;
	ld.global.f32 	%f148, [%rd19+10496];
	add.f32 	%f149, %f147, %f148;
	ld.global.f32 	%f150, [%rd19+10500];
	add.f32 	%f151, %f149, %f150;
	ld.global.f32 	%f152, [%rd19+10504];
	add.f32 	%f153, %f151, %f152;
	ld.global.f32 	%f154, [%rd19+10508];
	add.f32 	%f155, %f153, %f154;
	ld.global.f32 	%f156, [%rd19+10512];
	add.f32 	%f157, %f155, %f156;
	ld.global.f32 	%f158, [%rd19+10516];
	add.f32 	%f159, %f157, %f158;
	ld.global.f32 	%f160, [%rd19+10520];
	add.f32 	%f161, %f159, %f160;
	ld.global.f32 	%f162, [%rd19+10524];
	add.f32 	%f163, %f161, %f162;
	ld.global.f32 	%f164, [%rd19+10528];
	add.f32 	%f166, %f163, %f164;
	add.s32 	%r18, %r18, 1;
	add.s64 	%rd19, %rd19, 430336;
	setp.ne.s32 	%p4, %r18, 9;
	@%p4 bra 	$L__BB0_3;
	div.rn.f32 	%f165, %f166, 0f44364000;
	add.s64 	%rd18, %rd1, %rd16;
	st.global.f32 	[%rd18+5248], %f165;
	add.s32 	%r17, %r17, 1;
	setp.ne.s32 	%p5, %r17, 324;
	@%p5 bra 	$L__BB0_2;
$L__BB0_5:
	ret;

}
	// .globl	_Z23median_filter_gpu_sm_2dPA328_A328_fS1_
.visible .entry _Z23median_filter_gpu_sm_2dPA328_A328_fS1_(
	.param .u64 .ptr .align 1 _Z23median_filter_gpu_sm_2dPA328_A328_fS1__param_0,
	.param .u64 .ptr .align 1 _Z23median_filter_gpu_sm_2dPA328_A328_fS1__param_1
)
{
	.local .align 4 .b8 	__local_depot1[36];
	.reg .b64 	%SP;
	.reg .b64 	%SPL;
	.reg .pred 	%p<36>;
	.reg .b32 	%r<26>;
	.reg .b32 	%f<377>;
	.reg .b64 	%rd<40>;
	// demoted variable
	.shared .align 4 .b8 _ZZ23median_filter_gpu_sm_2dPA328_A328_fS1_E3shm[2560];
	mov.u64 	%SPL, __local_depot1;
	ld.param.u64 	%rd23, [_Z23median_filter_gpu_sm_2dPA328_A328_fS1__param_0];
	ld.param.u64 	%rd22, [_Z23median_filter_gpu_sm_2dPA328_A328_fS1__param_1];
	cvta.to.global.u64 	%rd1, %rd23;
	add.u64 	%rd2, %SPL, 0;
	mov.u32 	%r1, %tid.x;
	mov.u32 	%r11, %ctaid.x;
	shl.b32 	%r3, %r11, 5;
	add.s32 	%r12, %r1, %r3;
	mov.u32 	%r2, %tid.y;
	mov.u32 	%r13, %ctaid.y;
	shl.b32 	%r5, %r13, 3;
	add.s32 	%r14, %r2, %r5;
	add.s32 	%r4, %r12, 4;
	add.s32 	%r16, %r14, 4;
	setp.gt.s32 	%p5, %r4, 323;
	setp.gt.u32 	%p6, %r16, 323;
	or.pred  	%p7, %p5, %p6;
	@%p7 bra 	$L__BB1_29;
	add.s32 	%r18, %r5, %r2;
	add.s32 	%r19, %r3, %r1;
	mov.u32 	%r20, _ZZ23median_filter_gpu_sm_2dPA328_A328_fS1_E3shm;
	mad.lo.s32 	%r21, %r2, 160, %r20;
	shl.b32 	%r22, %r1, 2;
	add.s32 	%r6, %r21, %r22;
	mul.wide.u32 	%rd25, %r18, 1312;
	mul.wide.s32 	%rd26, %r19, 4;
	add.s64 	%rd3, %rd25, %rd26;
	add.s64 	%rd27, %rd3, %rd1;
	add.s64 	%rd35, %rd27, 5248;
	mul.wide.s32 	%rd28, %r4, 4;
	add.s64 	%rd5, %rd25, %rd28;
	add.s64 	%rd29, %rd5, %rd1;
	add.s64 	%rd34, %rd29, 5264;
	mov.b32 	%r24, 0;
	mov.u64 	%rd36, %rd2;
$L__BB1_2:
	setp.gt.u32 	%p8, %r1, 3;
	bar.sync 	0;
	@%p8 bra 	$L__BB1_6;
	setp.gt.u32 	%p12, %r2, 3;
	ld.global.f32 	%f18, [%rd35];
	st.shared.f32 	[%r6+640], %f18;
	@%p12 bra 	$L__BB1_5;
	ld.global.f32 	%f20, [%rd35+-5248];
	st.shared.f32 	[%r6], %f20;
	bra.uni 	$L__BB1_7;
$L__BB1_5:
	ld.global.f32 	%f19, [%rd35+5248];
	st.shared.f32 	[%r6+1280], %f19;
	mov.pred 	%p32, 0;
	bra.uni 	$L__BB1_11;
$L__BB1_6:
	setp.gt.u32 	%p9, %r2, 3;
	@%p9 bra 	$L__BB1_9;
$L__BB1_7:
	setp.lt.u32 	%p15, %r1, 28;
	ld.global.f32 	%f21, [%rd34+-5264];
	st.shared.f32 	[%r6+16], %f21;
	mov.pred 	%p32, 0;
	@%p15 bra 	$L__BB1_11;
	ld.global.f32 	%f22, [%rd34+-5248];
	st.shared.f32 	[%r6+32], %f22;
	bra.uni 	$L__BB1_10;
$L__BB1_9:
	setp.lt.u32 	%p11, %r1, 28;
	mov.pred 	%p32, 0;
	@%p11 bra 	$L__BB1_12;
$L__BB1_10:
	ld.global.f32 	%f23, [%rd34];
	st.shared.f32 	[%r6+672], %f23;
	mov.pred 	%p32, -1;
$L__BB1_11:
	setp.lt.u32 	%p17, %r2, 4;
	@%p17 bra 	$L__BB1_14;
$L__BB1_12:
	ld.global.f32 	%f24, [%rd34+5232];
	st.shared.f32 	[%r6+1296], %f24;
	not.pred 	%p18, %p32;
	@%p18 bra 	$L__BB1_14;
	ld.global.f32 	%f25, [%rd34+5248];
	st.shared.f32 	[%r6+1312], %f25;
$L__BB1_14:
	ld.global.f32 	%f26, [%rd34+-16];
	st.shared.f32 	[%r6+656], %f26;
	bar.sync 	0;
	ld.shared.f32 	%f27, [%r6];
	add.f32 	%f28, %f27, 0f00000000;
	ld.shared.f32 	%f29, [%r6+4];
	add.f32 	%f30, %f28, %f29;
	ld.shared.f32 	%f31, [%r6+8];
	add.f32 	%f32, %f30, %f31;
	ld.shared.f32 	%f33, [%r6+12];
	add.f32 	%f34, %f32, %f33;
	ld.shared.f32 	%f35, [%r6+16];
	add.f32 	%f36, %f34, %f35;
	ld.shared.f32 	%f37, [%r6+20];
	add.f32 	%f38, %f36, %f37;
	ld.shared.f32 	%f39, [%r6+24];
	add.f32 	%f40, %f38, %f39;
	ld.shared.f32 	%f41, [%r6+28];
	add.f32 	%f42, %f40, %f41;
	ld.shared.f32 	%f43, [%r6+32];
	add.f32 	%f44, %f42, %f43;
	ld.shared.f32 	%f45, [%r6+160];
	add.f32 	%f46, %f44, %f45;
	ld.shared.f32 	%f47, [%r6+164];
	add.f32 	%f48, %f46, %f47;
	ld.shared.f32 	%f49, [%r6+168];
	add.f32 	%f50, %f48, %f49;
	ld.shared.f32 	%f51, [%r6+172];
	add.f32 	%f52, %f50, %f51;
	ld.shared.f32 	%f53, [%r6+176];
	add.f32 	%f54, %f52, %f53;
	ld.shared.f32 	%f55, [%r6+180];
	add.f32 	%f56, %f54, %f55;
	ld.shared.f32 	%f57, [%r6+184];
	add.f32 	%f58, %f56, %f57;
	ld.shared.f32 	%f59, [%r6+188];
	add.f32 	%f60, %f58, %f59;
	ld.shared.f32 	%f61, [%r6+192];
	add.f32 	%f62, %f60, %f61;
	ld.shared.f32 	%f63, [%r6+320];
	add.f32 	%f64, %f62, %f63;
	ld.shared.f32 	%f65, [%r6+324];
	add.f32 	%f66, %f64, %f65;
	ld.shared.f32 	%f67, [%r6+328];
	add.f32 	%f68, %f66, %f67;
	ld.shared.f32 	%f69, [%r6+332];
	add.f32 	%f70, %f68, %f69;
	ld.shared.f32 	%f71, [%r6+336];
	add.f32 	%f72, %f70, %f71;
	ld.shared.f32 	%f73, [%r6+340];
	add.f32 	%f74, %f72, %f73;
	ld.shared.f32 	%f75, [%r6+344];
	add.f32 	%f76, %f74, %f75;
	ld.shared.f32 	%f77, [%r6+348];
	add.f32 	%f78, %f76, %f77;
	ld.shared.f32 	%f79, [%r6+352];
	add.f32 	%f80, %f78, %f79;
	ld.shared.f32 	%f81, [%r6+480];
	add.f32 	%f82, %f80, %f81;
	ld.shared.f32 	%f83, [%r6+484];
	add.f32 	%f84, %f82, %f83;
	ld.shared.f32 	%f85, [%r6+488];
	add.f32 	%f86, %f84, %f85;
	ld.shared.f32 	%f87, [%r6+492];
	add.f32 	%f88, %f86, %f87;
	ld.shared.f32 	%f89, [%r6+496];
	add.f32 	%f90, %f88, %f89;
	ld.shared.f32 	%f91, [%r6+500];
	add.f32 	%f92, %f90, %f91;
	ld.shared.f32 	%f93, [%r6+504];
	add.f32 	%f94, %f92, %f93;
	ld.shared.f32 	%f95, [%r6+508];
	add.f32 	%f96, %f94, %f95;
	ld.shared.f32 	%f97, [%r6+512];
	add.f32 	%f98, %f96, %f97;
	ld.shared.f32 	%f99, [%r6+640];
	add.f32 	%f100, %f98, %f99;
	ld.shared.f32 	%f101, [%r6+644];
	add.f32 	%f102, %f100, %f101;
	ld.shared.f32 	%f103, [%r6+648];
	add.f32 	%f104, %f102, %f103;
	ld.shared.f32 	%f105, [%r6+652];
	add.f32 	%f106, %f104, %f105;
	ld.shared.f32 	%f107, [%r6+656];
	add.f32 	%f108, %f106, %f107;
	ld.shared.f32 	%f109, [%r6+660];
	add.f32 	%f110, %f108, %f109;
	ld.shared.f32 	%f111, [%r6+664];
	add.f32 	%f112, %f110, %f111;
	ld.shared.f32 	%f113, [%r6+668];
	add.f32 	%f114, %f112, %f113;
	ld.shared.f32 	%f115, [%r6+672];
	add.f32 	%f116, %f114, %f115;
	ld.shared.f32 	%f117, [%r6+800];
	add.f32 	%f118, %f116, %f117;
	ld.shared.f32 	%f119, [%r6+804];
	add.f32 	%f120, %f118, %f119;
	ld.shared.f32 	%f121, [%r6+808];
	add.f32 	%f122, %f120, %f121;
	ld.shared.f32 	%f123, [%r6+812];
	add.f32 	%f124, %f122, %f123;
	ld.shared.f32 	%f125, [%r6+816];
	add.f32 	%f126, %f124, %f125;
	ld.shared.f32 	%f127, [%r6+820];
	add.f32 	%f128, %f126, %f127;
	ld.shared.f32 	%f129, [%r6+824];
	add.f32 	%f130, %f128, %f129;
	ld.shared.f32 	%f131, [%r6+828];
	add.f32 	%f132, %f130, %f131;
	ld.shared.f32 	%f133, [%r6+832];
	add.f32 	%f134, %f132, %f133;
	ld.shared.f32 	%f135, [%r6+960];
	add.f32 	%f136, %f134, %f135;
	ld.shared.f32 	%f137, [%r6+964];
	add.f32 	%f138, %f136, %f137;
	ld.shared.f32 	%f139, [%r6+968];
	add.f32 	%f140, %f138, %f139;
	ld.shared.f32 	%f141, [%r6+972];
	add.f32 	%f142, %f140, %f141;
	ld.shared.f32 	%f143, [%r6+976];
	add.f32 	%f144, %f142, %f143;
	ld.shared.f32 	%f145, [%r6+980];
	add.f32 	%f146, %f144, %f145;
	ld.shared.f32 	%f147, [%r6+984];
	add.f32 	%f148, %f146, %f147;
	ld.shared.f32 	%f149, [%r6+988];
	add.f32 	%f150, %f148, %f149;
	ld.shared.f32 	%f151, [%r6+992];
	add.f32 	%f152, %f150, %f151;
	ld.shared.f32 	%f153, [%r6+1120];
	add.f32 	%f154, %f152, %f153;
	ld.shared.f32 	%f155, [%r6+1124];
	add.f32 	%f156, %f154, %f155;
	ld.shared.f32 	%f157, [%r6+1128];
	add.f32 	%f158, %f156, %f157;
	ld.shared.f32 	%f159, [%r6+1132];
	add.f32 	%f160, %f158, %f159;
	ld.shared.f32 	%f161, [%r6+1136];
	add.f32 	%f162, %f160, %f161;
	ld.shared.f32 	%f163, [%r6+1140];
	add.f32 	%f164, %f162, %f163;
	ld.shared.f32 	%f165, [%r6+1144];
	add.f32 	%f166, %f164, %f165;
	ld.shared.f32 	%f167, [%r6+1148];
	add.f32 	%f168, %f166, %f167;
	ld.shared.f32 	%f169, [%r6+1152];
	add.f32 	%f170, %f168, %f169;
	ld.shared.f32 	%f171, [%r6+1280];
	add.f32 	%f172, %f170, %f171;
	ld.shared.f32 	%f173, [%r6+1284];
	add.f32 	%f174, %f172, %f173;
	ld.shared.f32 	%f175, [%r6+1288];
	add.f32 	%f176, %f174, %f175;
	ld.shared.f32 	%f177, [%r6+1292];
	add.f32 	%f178, %f176, %f177;
	ld.shared.f32 	%f179, [%r6+1296];
	add.f32 	%f180, %f178, %f179;
	ld.shared.f32 	%f181, [%r6+1300];
	add.f32 	%f182, %f180, %f181;
	ld.shared.f32 	%f183, [%r6+1304];
	add.f32 	%f184, %f182, %f183;
	ld.shared.f32 	%f185, [%r6+1308];
	add.f32 	%f186, %f184, %f185;
	ld.shared.f32 	%f187, [%r6+1312];
	add.f32 	%f188, %f186, %f187;
	st.local.f32 	[%rd36], %f188;
	add.s32 	%r24, %r24, 1;
	add.s64 	%rd36, %rd36, 4;
	add.s64 	%rd35, %rd35, 430336;
	add.s64 	%rd34, %rd34, 430336;
	setp.ne.s32 	%p19, %r24, 8;
	@%p19 bra 	$L__BB1_2;
	ld.local.f32 	%f376, [%rd2];
	ld.local.f32 	%f375, [%rd2+4];
	ld.local.f32 	%f374, [%rd2+8];
	ld.local.f32 	%f373, [%rd2+12];
	ld.local.f32 	%f372, [%rd2+16];
	ld.local.f32 	%f371, [%rd2+20];
	ld.local.f32 	%f370, [%rd2+24];
	ld.local.f32 	%f369, [%rd2+28];
	cvta.to.global.u64 	%rd30, %rd22;
	add.s64 	%rd31, %rd5, %rd30;
	add.s64 	%rd39, %rd31, 1726592;
	add.s64 	%rd38, %rd27, 3442688;
	add.s64 	%rd37, %rd29, 3453200;
	mov.b32 	%r25, 0;
$L__BB1_16:
	mov.f32 	%f16, %f376;
	mov.f32 	%f376, %f375;
	mov.f32 	%f375, %f374;
	mov.f32 	%f374, %f373;
	mov.f32 	%f373, %f372;
	mov.f32 	%f372, %f371;
	mov.f32 	%f371, %f370;
	mov.f32 	%f370, %f369;
	setp.gt.u32 	%p20, %r1, 3;
	bar.sync 	0;
	@%p20 bra 	$L__BB1_20;
	setp.gt.u32 	%p24, %r2, 3;
	ld.global.f32 	%f189, [%rd38+5248];
	st.shared.f32 	[%r6+640], %f189;
	@%p24 bra 	$L__BB1_19;
	ld.global.f32 	%f191, [%rd38];
	st.shared.f32 	[%r6], %f191;
	bra.uni 	$L__BB1_21;
$L__BB1_19:
	ld.global.f32 	%f190, [%rd38+10496];
	st.shared.f32 	[%r6+1280], %f190;
	mov.pred 	%p34, 0;
	bra.uni 	$L__BB1_25;
$L__BB1_20:
	setp.gt.u32 	%p21, %r2, 3;
	@%p21 bra 	$L__BB1_23;
$L__BB1_21:
	setp.lt.u32 	%p27, %r1, 28;
	ld.global.f32 	%f192, [%rd37+-10512];
	st.shared.f32 	[%r6+16], %f192;
	mov.pred 	%p34, 0;
	@%p27 bra 	$L__BB1_25;
	ld.global.f32 	%f193, [%rd37+-10496];
	st.shared.f32 	[%r6+32], %f193;
	bra.uni 	$L__BB1_24;
$L__BB1_23:
	setp.lt.u32 	%p23, %r1, 28;
	mov.pred 	%p34, 0;
	@%p23 bra 	$L__BB1_26;
$L__BB1_24:
	ld.global.f32 	%f194, [%rd37+-5248];
	st.shared.f32 	[%r6+672], %f194;
	mov.pred 	%p34, -1;
$L__BB1_25:
	setp.lt.u32 	%p29, %r2, 4;
	@%p29 bra 	$L__BB1_28;
$L__BB1_26:
	ld.global.f32 	%f195, [%rd37+-16];
	st.shared.f32 	[%r6+1296], %f195;
	not.pred 	%p30, %p34;
	@%p30 bra 	$L__BB1_28;
	ld.global.f32 	%f196, [%rd37];
	st.shared.f32 	[%r6+1312], %f196;
$L__BB1_28:
	ld.global.f32 	%f197, [%rd37+-5264];
	st.shared.f32 	[%r6+656], %f197;
	bar.sync 	0;
	ld.shared.f32 	%f198, [%r6];
	add.f32 	%f199, %f198, 0f00000000;
	ld.shared.f32 	%f200, [%r6+4];
	add.f32 	%f201, %f199, %f200;
	ld.shared.f32 	%f202, [%r6+8];
	add.f32 	%f203, %f201, %f202;
	ld.shared.f32 	%f204, [%r6+12];
	add.f32 	%f205, %f203, %f204;
	ld.shared.f32 	%f206, [%r6+16];
	add.f32 	%f207, %f205, %f206;
	ld.shared.f32 	%f208, [%r6+20];
	add.f32 	%f209, %f207, %f208;
	ld.shared.f32 	%f210, [%r6+24];
	add.f32 	%f211, %f209, %f210;
	ld.shared.f32 	%f212, [%r6+28];
	add.f32 	%f213, %f211, %f212;
	ld.shared.f32 	%f214, [%r6+32];
	add.f32 	%f215, %f213, %f214;
	ld.shared.f32 	%f216, [%r6+160];
	add.f32 	%f217, %f215, %f216;
	ld.shared.f32 	%f218, [%r6+164];
	add.f32 	%f219, %f217, %f218;
	ld.shared.f32 	%f220, [%r6+168];
	add.f32 	%f221, %f219, %f220;
	ld.shared.f32 	%f222, [%r6+172];
	add.f32 	%f223, %f221, %f222;
	ld.shared.f32 	%f224, [%r6+176];
	add.f32 	%f225, %f223, %f224;
	ld.shared.f32 	%f226, [%r6+180];
	add.f32 	%f227, %f225, %f226;
	ld.shared.f32 	%f228, [%r6+184];
	add.f32 	%f229, %f227, %f228;
	ld.shared.f32 	%f230, [%r6+188];
	add.f32 	%f231, %f229, %f230;
	ld.shared.f32 	%f232, [%r6+192];
	add.f32 	%f233, %f231, %f232;
	ld.shared.f32 	%f234, [%r6+320];
	add.f32 	%f235, %f233, %f234;
	ld.shared.f32 	%f236, [%r6+324];
	add.f32 	%f237, %f235, %f236;
	ld.shared.f32 	%f238, [%r6+328];
	add.f32 	%f239, %f237, %f238;
	ld.shared.f32 	%f240, [%r6+332];
	add.f32 	%f241, %f239, %f240;
	ld.shared.f32 	%f242, [%r6+336];
	add.f32 	%f243, %f241, %f242;
	ld.shared.f32 	%f244, [%r6+340];
	add.f32 	%f245, %f243, %f244;
	ld.shared.f32 	%f246, [%r6+344];
	add.f32 	%f247, %f245, %f246;
	ld.shared.f32 	%f248, [%r6+348];
	add.f32 	%f249, %f247, %f248;
	ld.shared.f32 	%f250, [%r6+352];
	add.f32 	%f251, %f249, %f250;
	ld.shared.f32 	%f252, [%r6+480];
	add.f32 	%f253, %f251, %f252;
	ld.shared.f32 	%f254, [%r6+484];
	add.f32 	%f255, %f253, %f254;
	ld.shared.f32 	%f256, [%r6+488];
	add.f32 	%f257, %f255, %f256;
	ld.shared.f32 	%f258, [%r6+492];
	add.f32 	%f259, %f257, %f258;
	ld.shared.f32 	%f260, [%r6+496];
	add.f32 	%f261, %f259, %f260;
	ld.shared.f32 	%f262, [%r6+500];
	add.f32 	%f263, %f261, %f262;
	ld.shared.f32 	%f264, [%r6+504];
	add.f32 	%f265, %f263, %f264;
	ld.shared.f32 	%f266, [%r6+508];
	add.f32 	%f267, %f265, %f266;
	ld.shared.f32 	%f268, [%r6+512];
	add.f32 	%f269, %f267, %f268;
	ld.shared.f32 	%f270, [%r6+640];
	add.f32 	%f271, %f269, %f270;
	ld.shared.f32 	%f272, [%r6+644];
	add.f32 	%f273, %f271, %f272;
	ld.shared.f32 	%f274, [%r6+648];
	add.f32 	%f275, %f273, %f274;
	ld.shared.f32 	%f276, [%r6+652];
	add.f32 	%f277, %f275, %f276;
	ld.shared.f32 	%f278, [%r6+656];
	add.f32 	%f279, %f277, %f278;
	ld.shared.f32 	%f280, [%r6+660];
	add.f32 	%f281, %f279, %f280;
	ld.shared.f32 	%f282, [%r6+664];
	add.f32 	%f283, %f281, %f282;
	ld.shared.f32 	%f284, [%r6+668];
	add.f32 	%f285, %f283, %f284;
	ld.shared.f32 	%f286, [%r6+672];
	add.f32 	%f287, %f285, %f286;
	ld.shared.f32 	%f288, [%r6+800];
	add.f32 	%f289, %f287, %f288;
	ld.shared.f32 	%f290, [%r6+804];
	add.f32 	%f291, %f289, %f290;
	ld.shared.f32 	%f292, [%r6+808];
	add.f32 	%f293, %f291, %f292;
	ld.shared.f32 	%f294, [%r6+812];
	add.f32 	%f295, %f293, %f294;
	ld.shared.f32 	%f296, [%r6+816];
	add.f32 	%f297, %f295, %f296;
	ld.shared.f32 	%f298, [%r6+820];
	add.f32 	%f299, %f297, %f298;
	ld.shared.f32 	%f300, [%r6+824];
	add.f32 	%f301, %f299, %f300;
	ld.shared.f32 	%f302, [%r6+828];
	add.f32 	%f303, %f301, %f302;
	ld.shared.f32 	%f304, [%r6+832];
	add.f32 	%f305, %f303, %f304;
	ld.shared.f32 	%f306, [%r6+960];
	add.f32 	%f307, %f305, %f306;
	ld.shared.f32 	%f308, [%r6+964];
	add.f32 	%f309, %f307, %f308;
	ld.shared.f32 	%f310, [%r6+968];
	add.f32 	%f311, %f309, %f310;
	ld.shared.f32 	%f312, [%r6+972];
	add.f32 	%f313, %f311, %f312;
	ld.shared.f32 	%f314, [%r6+976];
	add.f32 	%f315, %f313, %f314;
	ld.shared.f32 	%f316, [%r6+980];
	add.f32 	%f317, %f315, %f316;
	ld.shared.f32 	%f318, [%r6+984];
	add.f32 	%f319, %f317, %f318;
	ld.shared.f32 	%f320, [%r6+988];
	add.f32 	%f321, %f319, %f320;
	ld.shared.f32 	%f322, [%r6+992];
	add.f32 	%f323, %f321, %f322;
	ld.shared.f32 	%f324, [%r6+1120];
	add.f32 	%f325, %f323, %f324;
	ld.shared.f32 	%f326, [%r6+1124];
	add.f32 	%f327, %f325, %f326;
	ld.shared.f32 	%f328, [%r6+1128];
	add.f32 	%f329, %f327, %f328;
	ld.shared.f32 	%f330, [%r6+1132];
	add.f32 	%f331, %f329, %f330;
	ld.shared.f32 	%f332, [%r6+1136];
	add.f32 	%f333, %f331, %f332;
	ld.shared.f32 	%f334, [%r6+1140];
	add.f32 	%f335, %f333, %f334;
	ld.shared.f32 	%f336, [%r6+1144];
	add.f32 	%f337, %f335, %f336;
	ld.shared.f32 	%f338, [%r6+1148];
	add.f32 	%f339, %f337, %f338;
	ld.shared.f32 	%f340, [%r6+1152];
	add.f32 	%f341, %f339, %f340;
	ld.shared.f32 	%f342, [%r6+1280];
	add.f32 	%f343, %f341, %f342;
	ld.shared.f32 	%f344, [%r6+1284];
	add.f32 	%f345, %f343, %f344;
	ld.shared.f32 	%f346, [%r6+1288];
	add.f32 	%f347, %f345, %f346;
	ld.shared.f32 	%f348, [%r6+1292];
	add.f32 	%f349, %f347, %f348;
	ld.shared.f32 	%f350, [%r6+1296];
	add.f32 	%f351, %f349, %f350;
	ld.shared.f32 	%f352, [%r6+1300];
	add.f32 	%f353, %f351, %f352;
	ld.shared.f32 	%f354, [%r6+1304];
	add.f32 	%f355, %f353, %f354;
	ld.shared.f32 	%f356, [%r6+1308];
	add.f32 	%f357, %f355, %f356;
	ld.shared.f32 	%f358, [%r6+1312];
	add.f32 	%f369, %f357, %f358;
	add.f32 	%f359, %f16, 0f00000000;
	add.f32 	%f360, %f359, %f376;
	add.f32 	%f361, %f360, %f375;
	add.f32 	%f362, %f361, %f374;
	add.f32 	%f363, %f362, %f373;
	add.f32 	%f364, %f363, %f372;
	add.f32 	%f365, %f364, %f371;
	add.f32 	%f366, %f365, %f370;
	add.f32 	%f367, %f366, %f369;
	div.rn.f32 	%f368, %f367, 0f44364000;
	st.global.f32 	[%rd39], %f368;
	add.s64 	%rd39, %rd39, 430336;
	add.s32 	%r25, %r25, 1;
	add.s64 	%rd38, %rd38, 430336;
	add.s64 	%rd37, %rd37, 430336;
	setp.ne.s32 	%p31, %r25, 320;
	@%p31 bra 	$L__BB1_16;
$L__BB1_29:
	ret;

}


// ===== COMPILED SASS (sm_100) =====

	.target	sm_100

	.elftype	@"ET_EXEC"


//--------------------- .note.nv.tkinfo           --------------------------
	.section	.note.nv.tkinfo,"",@"SHT_NOTE"
	.sectionflags	@"SHF_NOTE_NV_TKINFO"
	.tkinfo
        /*0018*/ 	.word	0x00000002
        /*0030*/ 	.string	""
        /*0030*/ 	.string	"ptxas"
        /*0030*/ 	.string	"Cuda compilation tools, release 13.0, V13.0.88"
        /*0030*/ 	.string	"Build cuda_13.0.r13.0/compiler.36424714_0"
        /*0030*/ 	.string	"-arch sm_100 -m 64 "



//--------------------- .note.nv.cuinfo           --------------------------
	.section	.note.nv.cuinfo,"",@"SHT_NOTE"
	.sectionflags	@"SHF_NOTE_NV_CUINFO"
        /*0018*/ 	.short	0x0002
        /*001a*/ 	.short	0x0064
        /*001c*/ 	.short	0x0082
	.zero		2


//--------------------- .nv.info                  --------------------------
	.section	.nv.info,"",@"SHT_CUDA_INFO"
	.align	4


	//----- nvinfo : EIATTR_REGCOUNT
	.align		4
        /*0000*/ 	.byte	0x04, 0x2f
        /*0002*/ 	.short	(.L_1 - .L_0)
	.align		4
.L_0:
        /*0004*/ 	.word	index@(_Z20median_filter_gpu_gmPA328_A328_fS1_)
        /*0008*/ 	.word	0x0000001f


	//----- nvinfo : EIATTR_FRAME_SIZE
	.align		4
.L_1:
        /*000c*/ 	.byte	0x04, 0x11
        /*000e*/ 	.short	(.L_3 - .L_2)
	.align		4
.L_2:
        /*0010*/ 	.word	index@($__internal_1_$__cuda_sm3x_div_rn_noftz_f32_slowpath)
        /*0014*/ 	.word	0x00000000


	//----- nvinfo : EIATTR_FRAME_SIZE
	.align		4
.L_3:
        /*0018*/ 	.byte	0x04, 0x11
        /*001a*/ 	.short	(.L_5 - .L_4)
	.align		4
.L_4:
        /*001c*/ 	.word	index@(_Z20median_filter_gpu_gmPA328_A328_fS1_)
        /*0020*/ 	.word	0x00000000


	//----- nvinfo : EIATTR_REGCOUNT
	.align		4
.L_5:
        /*0024*/ 	.byte	0x04, 0x2f
        /*0026*/ 	.short	(.L_7 - .L_6)
	.align		4
.L_6:
        /*0028*/ 	.word	index@(_Z23median_filter_gpu_sm_2dPA328_A328_fS1_)
        /*002c*/ 	.word	0x00000020


	//----- nvinfo : EIATTR_FRAME_SIZE
	.align		4
.L_7:
        /*0030*/ 	.byte	0x04, 0x11
        /*0032*/ 	.short	(.L_9 - .L_8)
	.align		4
.L_8:
        /*0034*/ 	.word	index@($__internal_0_$__cuda_sm3x_div_rn_noftz_f32_slowpath)
        /*0038*/ 	.word	0x00000000


	//----- nvinfo : EIATTR_FRAME_SIZE
	.align		4
.L_9:
        /*003c*/ 	.byte	0x04, 0x11
        /*003e*/ 	.short	(.L_11 - .L_10)
	.align		4
.L_10:
        /*0040*/ 	.word	index@(_Z23median_filter_gpu_sm_2dPA328_A328_fS1_)
        /*0044*/ 	.word	0x00000000


	//----- nvinfo : EIATTR_MIN_STACK_SIZE
	.align		4
.L_11:
        /*0048*/ 	.byte	0x04, 0x12
        /*004a*/ 	.short	(.L_13 - .L_12)
	.align		4
.L_12:
        /*004c*/ 	.word	index@(_Z23median_filter_gpu_sm_2dPA328_A328_fS1_)
        /*0050*/ 	.word	0x00000000


	//----- nvinfo : EIATTR_MIN_STACK_SIZE
	.align		4
.L_13:
        /*0054*/ 	.byte	0x04, 0x12
        /*0056*/ 	.short	(.L_15 - .L_14)
	.align		4
.L_14:
        /*0058*/ 	.word	index@(_Z20median_filter_gpu_gmPA328_A328_fS1_)
        /*005c*/ 	.word	0x00000000
.L_15:


//--------------------- .nv.compat                --------------------------
	.section	.nv.compat,"",@"SHT_CUDA_COMPAT_INFO"
	.align	4
        /*0000*/ 	.byte	0x02, 0x09, 0x00, 0x00, 0x02, 0x02, 0x01, 0x00, 0x02, 0x05, 0x05, 0x00, 0x03, 0x07, 0x01, 0x01
        /*0010*/ 	.byte	0x02, 0x03, 0x00, 0x00, 0x02, 0x06, 0x01, 0x00, 0x04, 0x0b, 0x08, 0x00, 0x01, 0x00, 0x00, 0x00
        /*0020*/ 	.byte	0x00, 0x00, 0x00, 0x00


//--------------------- .nv.info._Z23median_filter_gpu_sm_2dPA328_A328_fS1_ --------------------------
	.section	.nv.info._Z23median_filter_gpu_sm_2dPA328_A328_fS1_,"",@"SHT_CUDA_INFO"
	.sectionflags	@""
	.align	4


	//----- nvinfo : EIATTR_CUDA_API_VERSION
	.align		4
        /*0000*/ 	.byte	0x04, 0x37
        /*0002*/ 	.short	(.L_17 - .L_16)
.L_16:
        /*0004*/ 	.word	0x00000082


	//----- nvinfo : EIATTR_KPARAM_INFO
	.align		4
.L_17:
        /*0008*/ 	.byte	0x04, 0x17
        /*000a*/ 	.short	(.L_19 - .L_18)
.L_18:
        /*000c*/ 	.word	0x00000000
        /*0010*/ 	.short	0x0001
        /*0012*/ 	.short	0x0008
        /*0014*/ 	.byte	0x00, 0xf5, 0x21, 0x00


	//----- nvinfo : EIATTR_KPARAM_INFO
	.align		4
.L_19:
        /*0018*/ 	.byte	0x04, 0x17
        /*001a*/ 	.short	(.L_21 - .L_20)
.L_20:
        /*001c*/ 	.word	0x00000000
        /*0020*/ 	.short	0x0000
        /*0022*/ 	.short	0x0000
        /*0024*/ 	.byte	0x00, 0xf5, 0x21, 0x00


	//----- nvinfo : EIATTR_SPARSE_MMA_MASK
	.align		4
.L_21:
        /*0028*/ 	.byte	0x03, 0x50
        /*002a*/ 	.short	0x0000


	//----- nvinfo : EIATTR_MAXREG_COUNT
	.align		4
        /*002c*/ 	.byte	0x03, 0x1b
        /*002e*/ 	.short	0x00ff


	//----- nvinfo : EIATTR_NUM_BARRIERS
	.align		4
        /*0030*/ 	.byte	0x02, 0x4c
        /*0032*/ 	.byte	0x01
	.zero		1


	//----- nvinfo : EIATTR_MERCURY_ISA_VERSION
	.align		4
        /*0034*/ 	.byte	0x03, 0x5f
        /*0036*/ 	.short	0x0101


	//----- nvinfo : EIATTR_VRC_CTA_INIT_COUNT
	.align		4
        /*0038*/ 	.byte	0x02, 0x4a
	.zero		1
	.zero		1


	//----- nvinfo : EIATTR_EXIT_INSTR_OFFSETS
	.align		4
        /*003c*/ 	.byte	0x04, 0x1c
        /*003e*/ 	.short	(.L_23 - .L_22)


	//   ....[0]....
.L_22:
        /*0040*/ 	.word	0x000000b0


	//   ....[1]....
        /*0044*/ 	.word	0x000020a0


	//----- nvinfo : EIATTR_CRS_STACK_SIZE
	.align		4
.L_23:
        /*0048*/ 	.byte	0x04, 0x1e
        /*004a*/ 	.short	(.L_25 - .L_24)
.L_24:
        /*004c*/ 	.word	0x00000000


	//----- nvinfo : EIATTR_CBANK_PARAM_SIZE
	.align		4
.L_25:
        /*0050*/ 	.byte	0x03, 0x19
        /*0052*/ 	.short	0x0010


	//----- nvinfo : EIATTR_PARAM_CBANK
	.align		4
        /*0054*/ 	.byte	0x04, 0x0a
        /*0056*/ 	.short	(.L_27 - .L_26)
	.align		4
.L_26:
        /*0058*/ 	.word	index@(.nv.constant0._Z23median_filter_gpu_sm_2dPA328_A328_fS1_)
        /*005c*/ 	.short	0x0380
        /*005e*/ 	.short	0x0010


	//----- nvinfo : EIATTR_SW_WAR
	.align		4
.L_27:
        /*0060*/ 	.byte	0x04, 0x36
        /*0062*/ 	.short	(.L_29 - .L_28)
.L_28:
        /*0064*/ 	.word	0x00000008
.L_29:


//--------------------- .nv.info._Z20median_filter_gpu_gmPA328_A328_fS1_ --------------------------
	.section	.nv.info._Z20median_filter_gpu_gmPA328_A328_fS1_,"",@"SHT_CUDA_INFO"
	.sectionflags	@""
	.align	4


	//----- nvinfo : EIATTR_CUDA_API_VERSION
	.align		4
        /*0000*/ 	.byte	0x04, 0x37
        /*0002*/ 	.short	(.L_31 - .L_30)
.L_30:
        /*0004*/ 	.word	0x00000082


	//----- nvinfo : EIATTR_KPARAM_INFO
	.align		4
.L_31:
        /*0008*/ 	.byte	0x04, 0x17
        /*000a*/ 	.short	(.L_33 - .L_32)
.L_32:
        /*000c*/ 	.word	0x00000000
        /*0010*/ 	.short	0x0001
        /*0012*/ 	.short	0x0008
        /*0014*/ 	.byte	0x00, 0xf5, 0x21, 0x00


	//----- nvinfo : EIATTR_KPARAM_INFO
	.align		4
.L_33:
        /*0018*/ 	.byte	0x04, 0x17
        /*001a*/ 	.short	(.L_35 - .L_34)
.L_34:
        /*001c*/ 	.word	0x00000000
        /*0020*/ 	.short	0x0000
        /*0022*/ 	.short	0x0000
        /*0024*/ 	.byte	0x00, 0xf5, 0x21, 0x00


	//----- nvinfo : EIATTR_SPARSE_MMA_MASK
	.align		4
.L_35:
        /*0028*/ 	.byte	0x03, 0x50
        /*002a*/ 	.short	0x0000


	//----- nvinfo : EIATTR_MAXREG_COUNT
	.align		4
        /*002c*/ 	.byte	0x03, 0x1b
        /*002e*/ 	.short	0x00ff


	//----- nvinfo : EIATTR_MERCURY_ISA_VERSION
	.align		4
        /*0030*/ 	.byte	0x03, 0x5f
        /*0032*/ 	.short	0x0101


	//----- nvinfo : EIATTR_VRC_CTA_INIT_COUNT
	.align		4
        /*0034*/ 	.byte	0x02, 0x4a
	.zero		1
	.zero		1


	//----- nvinfo : EIATTR_EXIT_INSTR_OFFSETS
	.align		4
        /*0038*/ 	.byte	0x04, 0x1c
        /*003a*/ 	.short	(.L_37 - .L_36)


	//   ....[0]....
.L_36:
        /*003c*/ 	.word	0x000000a0


	//   ....[1]....
        /*0040*/ 	.word	0x00000d50


	//----- nvinfo : EIATTR_CRS_STACK_SIZE
	.align		4
.L_37:
        /*0044*/ 	.byte	0x04, 0x1e
        /*0046*/ 	.short	(.L_39 - .L_38)
.L_38:
        /*0048*/ 	.word	0x00000000


	//----- nvinfo : EIATTR_CBANK_PARAM_SIZE
	.align		4
.L_39:
        /*004c*/ 	.byte	0x03, 0x19
        /*004e*/ 	.short	0x0010


	//----- nvinfo : EIATTR_PARAM_CBANK
	.align		4
        /*0050*/ 	.byte	0x04, 0x0a
        /*0052*/ 	.short	(.L_41 - .L_40)
	.align		4
.L_40:
        /*0054*/ 	.word	index@(.nv.constant0._Z20median_filter_gpu_gmPA328_A328_fS1_)
        /*0058*/ 	.short	0x0380
        /*005a*/ 	.short	0x0010


	//----- nvinfo : EIATTR_SW_WAR
	.align		4
.L_41:
        /*005c*/ 	.byte	0x04, 0x36
        /*005e*/ 	.short	(.L_43 - .L_42)
.L_42:
        /*0060*/ 	.word	0x00000008
.L_43:


//--------------------- .nv.callgraph             --------------------------
	.section	.nv.callgraph,"",@"SHT_CUDA_CALLGRAPH"
	.align	4
	.sectionentsize	8
	.align		4
        /*0000*/ 	.word	0x00000000
	.align		4
        /*0004*/ 	.word	0xffffffff
	.align		4
        /*0008*/ 	.word	0x00000000
	.align		4
        /*000c*/ 	.word	0xfffffffe
	.align		4
        /*0010*/ 	.word	0x00000000
	.align		4
        /*0014*/ 	.word	0xfffffffd
	.align		4
        /*0018*/ 	.word	0x00000000
	.align		4
        /*001c*/ 	.word	0xfffffffc


//--------------------- .text._Z23median_filter_gpu_sm_2dPA328_A328_fS1_ --------------------------
	.section	.text._Z23median_filter_gpu_sm_2dPA328_A328_fS1_,"ax",@progbits
	.align	128
        .global         _Z23median_filter_gpu_sm_2dPA328_A328_fS1_
        .type           _Z23median_filter_gpu_sm_2dPA328_A328_fS1_,@function
        .size           _Z23median_filter_gpu_sm_2dPA328_A328_fS1_,(.L_x_52 - _Z23median_filter_gpu_sm_2dPA328_A328_fS1_)
        .other          _Z23median_filter_gpu_sm_2dPA328_A328_fS1_,@"STO_CUDA_ENTRY STV_DEFAULT"
_Z23median_filter_gpu_sm_2dPA328_A328_fS1_:
.text._Z23median_filter_gpu_sm_2dPA328_A328_fS1_:
[----:B------:R-:W-:Y:S01]  /*0000*/  LDC R1, c[0x0][0x37c] ;  /* 0x0000df00ff017b82 */ /* 0x000fe20000000800 */
[----:B------:R-:W0:Y:S01]  /*0010*/  S2R R8, SR_TID.Y ;  /* 0x0000000000087919 */ /* 0x000e220000002200 */
[----:B------:R-:W0:Y:S01]  /*0020*/  S2R R3, SR_CTAID.Y ;  /* 0x0000000000037919 */ /* 0x000e220000002600 */
[----:B------:R-:W1:Y:S01]  /*0030*/  S2R R9, SR_TID.X ;  /* 0x0000000000097919 */ /* 0x000e620000002100 */
[----:B------:R-:W1:Y:S01]  /*0040*/  S2R R0, SR_CTAID.X ;  /* 0x0000000000007919 */ /* 0x000e620000002500 */
[----:B0-----:R-:W-:Y:S02]  /*0050*/  LEA R12, R3, R8, 0x3 ;  /* 0x00000008030c7211 */ /* 0x001fe400078e18ff */
[----:B-1----:R-:W-:Y:S02]  /*0060*/  LEA R7, R0, R9, 0x5 ;  /* 0x0000000900077211 */ /* 0x002fe400078e28ff */
[----:B------:R-:W-:Y:S02]  /*0070*/  IADD3 R0, PT, PT, R12, 0x4, RZ ;  /* 0x000000040c007810 */ /* 0x000fe40007ffe0ff */
[----:B------:R-:W-:-:S02]  /*0080*/  IADD3 R3, PT, PT, R7, 0x4, RZ ;  /* 0x0000000407037810 */ /* 0x000fc40007ffe0ff */
[----:B------:R-:W-:-:S04]  /*0090*/  ISETP.GT.U32.AND P0, PT, R0, 0x143, PT ;  /* 0x000001430000780c */ /* 0x000fc80003f04070 */
[----:B------:R-:W-:-:S13]  /*00a0*/  ISETP.GT.OR P0, PT, R3, 0x143, P0 ;  /* 0x000001430300780c */ /* 0x000fda0000704670 */
[----:B------:R-:W-:Y:S05]  /*00b0*/  @P0 EXIT ;  /* 0x000000000000094d */ /* 0x000fea0003800000 */
[----:B------:R-:W0:Y:S01]  /*00c0*/  S2R R5, SR_CgaCtaId ;  /* 0x0000000000057919 */ /* 0x000e220000008800 */
[----:B------:R-:W1:Y:S01]  /*00d0*/  LDCU.64 UR4, c[0x0][0x380] ;  /* 0x00007000ff0477ac */ /* 0x000e620008000a00 */
[----:B------:R-:W-:Y:S01]  /*00e0*/  IMAD.WIDE.U32 R12, R12, 0x520, RZ ;  /* 0x000005200c0c7825 */ /* 0x000fe200078e00ff */
[----:B------:R-:W-:-:S03]  /*00f0*/  MOV R0, 0x400 ;  /* 0x0000040000007802 */ /* 0x000fc60000000f00 */
[----:B------:R-:W-:Y:S01]  /*0100*/  HFMA2 R25, -RZ, RZ, 0, 0 ;  /* 0x00000000ff197431 */ /* 0x000fe200000001ff */
[----:B------:R-:W2:Y:S01]  /*0110*/  LDCU.64 UR6, c[0x0][0x358] ;  /* 0x00006b00ff0677ac */ /* 0x000ea20008000a00 */
[----:B------:R-:W-:-:S04]  /*0120*/  IMAD.WIDE R6, R7, 0x4, R12 ;  /* 0x0000000407067825 */ /* 0x000fc800078e020c */
[----:B------:R-:W-:Y:S01]  /*0130*/  IMAD.WIDE R12, R3, 0x4, R12 ;  /* 0x00000004030c7825 */ /* 0x000fe200078e020c */
[----:B-1----:R-:W-:Y:S02]  /*0140*/  IADD3 R22, P0, PT, R6, UR4, RZ ;  /* 0x0000000406167c10 */ /* 0x002fe4000ff1e0ff */
[----:B------:R-:W-:Y:S01]  /*0150*/  IADD3 R21, P2, PT, R12, UR4, RZ ;  /* 0x000000040c157c10 */ /* 0x000fe2000ff5e0ff */
[----:B------:R-:W-:Y:S01]  /*0160*/  UMOV UR4, URZ ;  /* 0x000000ff00047c82 */ /* 0x000fe20008000000 */
[----:B------:R-:W-:Y:S02]  /*0170*/  IADD3 R4, P1, PT, R22, 0x1480, RZ ;  /* 0x0000148016047810 */ /* 0x000fe40007f3e0ff */
[----:B------:R-:W-:Y:S02]  /*0180*/  IADD3 R2, P3, PT, R21, 0x1490, RZ ;  /* 0x0000149015027810 */ /* 0x000fe40007f7e0ff */
[----:B------:R-:W-:Y:S02]  /*0190*/  IADD3.X R6, PT, PT, R7, UR5, RZ, P0, !PT ;  /* 0x0000000507067c10 */ /* 0x000fe400087fe4ff */
[----:B0-----:R-:W-:-:S02]  /*01a0*/  LEA R3, R5, R0, 0x18 ;  /* 0x0000000005037211 */ /* 0x001fc400078ec0ff */
[----:B------:R-:W-:Y:S02]  /*01b0*/  IADD3.X R0, PT, PT, R13, UR5, RZ, P2, !PT ;  /* 0x000000050d007c10 */ /* 0x000fe400097fe4ff */
[----:B------:R-:W-:Y:S01]  /*01c0*/  IADD3.X R5, PT, PT, RZ, R6, RZ, P1, !PT ;  /* 0x00000006ff057210 */ /* 0x000fe20000ffe4ff */
[----:B------:R-:W-:Y:S01]  /*01d0*/  IMAD R10, R8, 0xa0, R3 ;  /* 0x000000a0080a7824 */ /* 0x000fe200078e0203 */
[----:B------:R-:W-:-:S04]  /*01e0*/  IADD3.X R3, PT, PT, RZ, R0, RZ, P3, !PT ;  /* 0x00000000ff037210 */ /* 0x000fc80001ffe4ff */
[----:B--2---:R-:W-:-:S07]  /*01f0*/  LEA R10, R9, R10, 0x2 ;  /* 0x0000000a090a7211 */ /* 0x004fce00078e10ff */
.L_x_9:
[----:B------:R-:W-:Y:S01]  /*0200*/  BAR.SYNC.DEFER_BLOCKING 0x0 ;  /* 0x0000000000007b1d */ /* 0x000fe20000010000 */
[----:B------:R-:W-:-:S05]  /*0210*/  ISETP.GT.U32.AND P0, PT, R9, 0x3, PT ;  /* 0x000000030900780c */ /* 0x000fca0003f04070 */
[----:B------:R-:W-:Y:S04]  /*0220*/  BSSY.RECONVERGENT B1, `(.L_x_0) ;  /* 0x0000025000017945 */ /* 0x000fe80003800200 */
[----:B------:R-:W-:Y:S04]  /*0230*/  BSSY.RELIABLE B0, `(.L_x_1) ;  /* 0x000001f000007945 */ /* 0x000fe80003800100 */
[----:B------:R-:W-:Y:S05]  /*0240*/  @P0 BRA `(.L_x_2) ;  /* 0x0000000000280947 */ /* 0x000fea0003800000 */
[----:B------:R-:W-:Y:S01]  /*0250*/  ISETP.GT.U32.AND P0, PT, R8, 0x3, PT ;  /* 0x000000030800780c */ /* 0x000fe20003f04070 */
[----:B------:R-:W2:-:S12]  /*0260*/  LDG.E R11, desc[UR6][R4.64] ;  /* 0x00000006040b7981 */ /* 0x000e98000c1e1900 */
[----:B------:R-:W3:Y:S04]  /*0270*/  @!P0 LDG.E R23, desc[UR6][R4.64+-0x1480] ;  /* 0xffeb800604178981 */ /* 0x000ee8000c1e1900 */
[----:B--2---:R0:W-:Y:S04]  /*0280*/  STS [R10+0x280], R11 ;  /* 0x0002800b0a007388 */ /* 0x0041e80000000800 */
[----:B---3--:R0:W-:Y:S01]  /*0290*/  @!P0 STS [R10], R23 ;  /* 0x000000170a008388 */ /* 0x0081e20000000800 */
[----:B------:R-:W-:Y:S05]  /*02a0*/  @!P0 BRA `(.L_x_3) ;  /* 0x0000000000188947 */ /* 0x000fea0003800000 */
[----:B0-----:R-:W2:Y:S01]  /*02b0*/  LDG.E R11, desc[UR6][R4.64+0x1480] ;  /* 0x00148006040b7981 */ /* 0x001ea2000c1e1900 */
[----:B------:R-:W-:-:S03]  /*02c0*/  PLOP3.LUT P0, PT, PT, PT, PT, 0x8, 0x80 ;  /* 0x000000000080781c */ /* 0x000fc60003f0e170 */
[----:B--2---:R0:W-:Y:S01]  /*02d0*/  STS [R10+0x500], R11 ;  /* 0x0005000b0a007388 */ /* 0x0041e20000000800 */
[----:B------:R-:W-:Y:S09]  /*02e0*/  BRA `(.L_x_4) ;  /* 0x0000000000407947 */ /* 0x000ff20003800000 */
.L_x_2:
[----:B------:R-:W-:-:S13]  /*02f0*/  ISETP.GT.U32.AND P0, PT, R8, 0x3, PT ;  /* 0x000000030800780c */ /* 0x000fda0003f04070 */
[----:B------:R-:W-:Y:S05]  /*0300*/  @P0 BRA `(.L_x_5) ;  /* 0x0000000000200947 */ /* 0x000fea0003800000 */
.L_x_3:
[----:B0-----:R-:W2:Y:S01]  /*0310*/  LDG.E R11, desc[UR6][R2.64+-0x1490] ;  /* 0xffeb7006020b7981 */ /* 0x001ea2000c1e1900 */
[----:B------:R-:W-:Y:S02]  /*0320*/  ISETP.GE.U32.AND P1, PT, R9, 0x1c, PT ;  /* 0x0000001c0900780c */ /* 0x000fe40003f26070 */
[----:B------:R-:W-:Y:S01]  /*0330*/  PLOP3.LUT P0, PT, PT, PT, PT, 0x8, 0x80 ;  /* 0x000000000080781c */ /* 0x000fe20003f0e170 */
[----:B--2---:R1:W-:Y:S10]  /*0340*/  STS [R10+0x10], R11 ;  /* 0x0000100b0a007388 */ /* 0x0043f40000000800 */
[----:B------:R-:W-:Y:S05]  /*0350*/  @!P1 BRA `(.L_x_4) ;  /* 0x0000000000249947 */ /* 0x000fea0003800000 */
[----:B-1----:R-:W2:Y:S04]  /*0360*/  LDG.E R11, desc[UR6][R2.64+-0x1480] ;  /* 0xffeb8006020b7981 */ /* 0x002ea8000c1e1900 */
[----:B--2---:R0:W-:Y:S01]  /*0370*/  STS [R10+0x20], R11 ;  /* 0x0000200b0a007388 */ /* 0x0041e20000000800 */
[----:B------:R-:W-:Y:S05]  /*0380*/  BRA `(.L_x_6) ;  /* 0x00000000000c7947 */ /* 0x000fea0003800000 */
.L_x_5:
[----:B------:R-:W-:Y:S02]  /*0390*/  ISETP.GE.U32.AND P1, PT, R9, 0x1c, PT ;  /* 0x0000001c0900780c */ /* 0x000fe40003f26070 */
[----:B------:R-:W-:-:S11]  /*03a0*/  PLOP3.LUT P0, PT, PT, PT, PT, 0x8, 0x80 ;  /* 0x000000000080781c */ /* 0x000fd60003f0e170 */
[----:B------:R-:W-:Y:S05]  /*03b0*/  @!P1 BRA `(.L_x_7) ;  /* 0x0000000000189947 */ /* 0x000fea0003800000 */
.L_x_6:
[----:B0-----:R-:W2:Y:S01]  /*03c0*/  LDG.E R11, desc[UR6][R2.64] ;  /* 0x00000006020b7981 */ /* 0x001ea2000c1e1900 */
[----:B------:R-:W-:-:S03]  /*03d0*/  PLOP3.LUT P0, PT, PT, PT, PT, 0x80, 0x8 ;  /* 0x000000000008781c */ /* 0x000fc60003f0f070 */
[----:B--2---:R2:W-:Y:S10]  /*03e0*/  STS [R10+0x2a0], R11 ;  /* 0x0002a00b0a007388 */ /* 0x0045f40000000800 */
.L_x_4:
[----:B------:R-:W-:-:S13]  /*03f0*/  ISETP.GE.U32.AND P1, PT, R8, 0x4, PT ;  /* 0x000000040800780c */ /* 0x000fda0003f26070 */
[----:B------:R-:W-:Y:S05]  /*0400*/  @!P1 BREAK.RELIABLE B0 ;  /* 0x0000000000009942 */ /* 0x000fea0003800100 */
[----:B------:R-:W-:Y:S05]  /*0410*/  @!P1 BRA `(.L_x_8) ;  /* 0x0000000000149947 */ /* 0x000fea0003800000 */
.L_x_7:
[----:B------:R-:W-:Y:S05]  /*0420*/  BSYNC.RELIABLE B0 ;  /* 0x0000000000007941 */ /* 0x000fea0003800100 */
.L_x_1:
[----:B012---:R-:W2:Y:S04]  /*0430*/  LDG.E R11, desc[UR6][R2.64+0x1470] ;  /* 0x00147006020b7981 */ /* 0x007ea8000c1e1900 */
[----:B------:R-:W3:Y:S04]  /*0440*/  @P0 LDG.E R23, desc[UR6][R2.64+0x1480] ;  /* 0x0014800602170981 */ /* 0x000ee8000c1e1900 */
[----:B--2---:R4:W-:Y:S04]  /*0450*/  STS [R10+0x510], R11 ;  /* 0x0005100b0a007388 */ /* 0x0049e80000000800 */
[----:B---3--:R4:W-:Y:S02]  /*0460*/  @P0 STS [R10+0x520], R23 ;  /* 0x000520170a000388 */ /* 0x0089e40000000800 */
.L_x_8:
[----:B------:R-:W-:Y:S05]  /*0470*/  BSYNC.RECONVERGENT B1 ;  /* 0x0000000000017941 */ /* 0x000fea0003800200 */
.L_x_0:
[----:B------:R-:W-:Y:S05]  /*0480*/  WARPSYNC.ALL ;  /* 0x0000000000007948 */ /* 0x000fea0003800000 */
[----:B------:R3:W5:Y:S01]  /*0490*/  LDG.E R27, desc[UR6][R2.64+-0x10] ;  /* 0xfffff006021b7981 */ /* 0x000762000c1e1900 */
[C---:B------:R-:W-:Y:S01]  /*04a0*/  ISETP.EQ.AND P0, PT, R25.reuse, RZ, PT ;  /* 0x000000ff1900720c */ /* 0x040fe20003f02270 */
[----:B------:R-:W-:Y:S01]  /*04b0*/  UIADD3 UR4, UPT, UPT, UR4, 0x1, URZ ;  /* 0x0000000104047890 */ /* 0x000fe2000fffe0ff */
[C---:B------:R-:W-:Y:S02]  /*04c0*/  ISETP.EQ.AND P6, PT, R25.reuse, 0x4, PT ;  /* 0x000000041900780c */ /* 0x040fe40003fc2270 */
[C---:B------:R-:W-:Y:S01]  /*04d0*/  ISETP.EQ.AND P4, PT, R25.reuse, 0x8, PT ;  /* 0x000000081900780c */ /* 0x040fe20003f82270 */
[----:B------:R-:W-:Y:S01]  /*04e0*/  UISETP.NE.AND UP0, UPT, UR4, 0x8, UPT ;  /* 0x000000080400788c */ /* 0x000fe2000bf05270 */
[----:B------:R-:W-:-:S02]  /*04f0*/  ISETP.EQ.AND P3, PT, R25, 0xc, PT ;  /* 0x0000000c1900780c */ /* 0x000fc40003f62270 */
[C---:B------:R-:W-:Y:S02]  /*0500*/  ISETP.EQ.AND P2, PT, R25.reuse, 0x10, PT ;  /* 0x000000101900780c */ /* 0x040fe40003f42270 */
[----:B------:R-:W-:Y:S02]  /*0510*/  ISETP.EQ.AND P1, PT, R25, 0x14, PT ;  /* 0x000000141900780c */ /* 0x000fe40003f22270 */
[----:B------:R-:W-:-:S04]  /*0520*/  IADD3 R4, P5, PT, R4, 0x69100, RZ ;  /* 0x0006910004047810 */ /* 0x000fc80007fbe0ff */
[----:B------:R-:W-:Y:S02]  /*0530*/  IADD3.X R5, PT, PT, RZ, R5, RZ, P5, !PT ;  /* 0x00000005ff057210 */ /* 0x000fe40002ffe4ff */
[----:B---3--:R-:W-:-:S04]  /*0540*/  IADD3 R2, P5, PT, R2, 0x69100, RZ ;  /* 0x0006910002027810 */ /* 0x008fc80007fbe0ff */
[----:B------:R-:W-:Y:S01]  /*0550*/  IADD3.X R3, PT, PT, RZ, R3, RZ, P5, !PT ;  /* 0x00000003ff037210 */ /* 0x000fe20002ffe4ff */
[----:B-----5:R-:W-:Y:S01]  /*0560*/  STS [R10+0x290], R27 ;  /* 0x0002901b0a007388 */ /* 0x020fe20000000800 */
[----:B------:R-:W-:Y:S06]  /*0570*/  BAR.SYNC.DEFER_BLOCKING 0x0 ;  /* 0x0000000000007b1d */ /* 0x000fec0000010000 */
[----:B012-4-:R-:W0:Y:S04]  /*0580*/  LDS R11, [R10] ;  /* 0x000000000a0b7984 */ /* 0x017e280000000800 */
[----:B------:R-:W1:Y:S04]  /*0590*/  LDS R24, [R10+0x4] ;  /* 0x000004000a187984 */ /* 0x000e680000000800 */
[----:B------:R-:W2:Y:S04]  /*05a0*/  LDS R29, [R10+0x8] ;  /* 0x000008000a1d7984 */ /* 0x000ea80000000800 */
[----:B------:R-:W-:Y:S01]  /*05b0*/  LDS R28, [R10+0x520] ;  /* 0x000520000a1c7984 */ /* 0x000fe20000000800 */
[----:B0-----:R-:W-:-:S03]  /*05c0*/  FADD R23, RZ, R11 ;  /* 0x0000000bff177221 */ /* 0x001fc60000000000 */
[----:B------:R-:W0:Y:S01]  /*05d0*/  LDS R11, [R10+0xc] ;  /* 0x00000c000a0b7984 */ /* 0x000e220000000800 */
[----:B-1----:R-:W-:-:S03]  /*05e0*/  FADD R24, R23, R24 ;  /* 0x0000001817187221 */ /* 0x002fc60000000000 */
[----:B------:R-:W1:Y:S01]  /*05f0*/  LDS R23, [R10+0x10] ;  /* 0x000010000a177984 */ /* 0x000e620000000800 */
[----:B--2---:R-:W-:-:S03]  /*0600*/  FADD R26, R24, R29 ;  /* 0x0000001d181a7221 */ /* 0x004fc60000000000 */
[----:B------:R-:W2:Y:S01]  /*0610*/  LDS R24, [R10+0x14] ;  /* 0x000014000a187984 */ /* 0x000ea20000000800 */
[----:B0-----:R-:W-:-:S03]  /*0620*/  FADD R26, R26, R11 ;  /* 0x0000000b1a1a7221 */ /* 0x001fc60000000000 */
        /* <DEDUP_REMOVED lines=147> */
[----:B--2---:R-:W-:-:S04]  /*0f60*/  FADD R24, R23, R24 ;  /* 0x0000001817187221 */ /* 0x004fc80000000000 */
[----:B0-----:R-:W-:-:S04]  /*0f70*/  FADD R11, R24, R11 ;  /* 0x0000000b180b7221 */ /* 0x001fc80000000000 */
[----:B-1----:R-:W-:-:S04]  /*0f80*/  FADD R11, R11, R26 ;  /* 0x0000001a0b0b7221 */ /* 0x002fc80000000000 */
[----:B------:R-:W-:-:S05]  /*0f90*/  FADD R11, R11, R28 ;  /* 0x0000001c0b0b7221 */ /* 0x000fca0000000000 */
[-C--:B------:R-:W-:Y:S02]  /*0fa0*/  @P0 MOV R20, R11.reuse ;  /* 0x0000000b00140202 */ /* 0x080fe40000000f00 */
[-C--:B------:R-:W-:Y:S02]  /*0fb0*/  @P6 MOV R14, R11.reuse ;  /* 0x0000000b000e6202 */ /* 0x080fe40000000f00 */
[C---:B------:R-:W-:Y:S02]  /*0fc0*/  ISETP.EQ.AND P0, PT, R25.reuse, 0x18, PT ;  /* 0x000000181900780c */ /* 0x040fe40003f02270 */
[----:B------:R-:W-:Y:S02]  /*0fd0*/  ISETP.EQ.AND P6, PT, R25, 0x1c, PT ;  /* 0x0000001c1900780c */ /* 0x000fe40003fc2270 */
[-C--:B------:R-:W-:Y:S02]  /*0fe0*/  @P4 MOV R15, R11.reuse ;  /* 0x0000000b000f4202 */ /* 0x080fe40000000f00 */
[----:B------:R-:W-:-:S02]  /*0ff0*/  @P3 MOV R16, R11 ;  /* 0x0000000b00103202 */ /* 0x000fc40000000f00 */
[-C--:B------:R-:W-:Y:S02]  /*1000*/  @P2 MOV R17, R11.reuse ;  /* 0x0000000b00112202 */ /* 0x080fe40000000f00 */
[-C--:B------:R-:W-:Y:S02]  /*1010*/  @P1 MOV R18, R11.reuse ;  /* 0x0000000b00121202 */ /* 0x080fe40000000f00 */
[----:B------:R-:W-:Y:S02]  /*1020*/  IADD3 R25, PT, PT, R25, 0x4, RZ ;  /* 0x0000000419197810 */ /* 0x000fe40007ffe0ff */
[-C--:B------:R-:W-:Y:S02]  /*1030*/  @P0 MOV R19, R11.reuse ;  /* 0x0000000b00130202 */ /* 0x080fe40000000f00 */
[----:B------:R-:W-:Y:S01]  /*1040*/  @P6 MOV R7, R11 ;  /* 0x0000000b00076202 */ /* 0x000fe20000000f00 */
[----:B------:R-:W-:Y:S06]  /*1050*/  BRA.U UP0, `(.L_x_9) ;  /* 0xfffffff100687547 */ /* 0x000fec000b83ffff */
[----:B------:R-:W0:Y:S01]  /*1060*/  LDCU.64 UR4, c[0x0][0x388] ;  /* 0x00007100ff0477ac */ /* 0x000e220008000a00 */
[----:B------:R-:W-:Y:S02]  /*1070*/  IADD3 R2, P2, PT, R22, 0x348800, RZ ;  /* 0x0034880016027810 */ /* 0x000fe40007f5e0ff */
[----:B------:R-:W-:Y:S02]  /*1080*/  IADD3 R4, P3, PT, R21, 0x34b110, RZ ;  /* 0x0034b11015047810 */ /* 0x000fe40007f7e0ff */
[----:B------:R-:W-:Y:S02]  /*1090*/  IADD3.X R3, PT, PT, RZ, R6, RZ, P2, !PT ;  /* 0x00000006ff037210 */ /* 0x000fe400017fe4ff */
[----:B------:R-:W-:Y:S02]  /*10a0*/  IADD3.X R5, PT, PT, RZ, R0, RZ, P3, !PT ;  /* 0x00000000ff057210 */ /* 0x000fe40001ffe4ff */
[----:B0-----:R-:W-:Y:S01]  /*10b0*/  IADD3 R11, P0, PT, R12, UR4, RZ ;  /* 0x000000040c0b7c10 */ /* 0x001fe2000ff1e0ff */
[----:B------:R-:W-:-:S03]  /*10c0*/  UMOV UR4, URZ ;  /* 0x000000ff00047c82 */ /* 0x000fc60008000000 */
[----:B------:R-:W-:-:S04]  /*10d0*/  IADD3 R11, P1, PT, R11, 0x1a5880, RZ ;  /* 0x001a58800b0b7810 */ /* 0x000fc80007f3e0ff */
[----:B------:R-:W-:Y:S02]  /*10e0*/  IADD3.X R12, PT, PT, RZ, UR5, R13, P1, P0 ;  /* 0x00000005ff0c7c10 */ /* 0x000fe40008fe040d */
[----:B------:R-:W-:Y:S02]  /*10f0*/  MOV R13, R20 ;  /* 0x00000014000d7202 */ /* 0x000fe40000000f00 */
[----:B------:R-:W-:-:S07]  /*1100*/  MOV R20, R7 ;  /* 0x0000000700147202 */ /* 0x000fce0000000f00 */
.L_x_21:
[----:B------:R-:W-:Y:S01]  /*1110*/  BAR.SYNC.DEFER_BLOCKING 0x0 ;  /* 0x0000000000007b1d */ /* 0x000fe20000010000 */
[----:B------:R-:W-:Y:S02]  /*1120*/  ISETP.GT.U32.AND P0, PT, R9, 0x3, PT ;  /* 0x000000030900780c */ /* 0x000fe40003f04070 */
[----:B------:R-:W-:Y:S02]  /*1130*/  MOV R0, R13 ;  /* 0x0000000d00007202 */ /* 0x000fe40000000f00 */
[----:B------:R-:W-:Y:S01]  /*1140*/  MOV R13, R14 ;  /* 0x0000000e000d7202 */ /* 0x000fe20000000f00 */
[----:B------:R-:W-:Y:S01]  /*1150*/  BSSY.RECONVERGENT B2, `(.L_x_10) ;  /* 0x000002b000027945 */ /* 0x000fe20003800200 */
[----:B------:R-:W-:-:S03]  /*1160*/  MOV R14, R15 ;  /* 0x0000000f000e7202 */ /* 0x000fc60000000f00 */
[----:B------:R-:W-:Y:S01]  /*1170*/  BSSY.RELIABLE B1, `(.L_x_11) ;  /* 0x0000024000017945 */ /* 0x000fe20003800100 */
[----:B------:R-:W-:Y:S02]  /*1180*/  MOV R15, R16 ;  /* 0x00000010000f7202 */ /* 0x000fe40000000f00 */
[----:B------:R-:W-:Y:S02]  /*1190*/  MOV R16, R17 ;  /* 0x0000001100107202 */ /* 0x000fe40000000f00 */
[----:B------:R-:W-:Y:S02]  /*11a0*/  MOV R17, R18 ;  /* 0x0000001200117202 */ /* 0x000fe40000000f00 */
[----:B------:R-:W-:Y:S02]  /*11b0*/  MOV R18, R19 ;  /* 0x0000001300127202 */ /* 0x000fe40000000f00 */
[----:B------:R-:W-:Y:S01]  /*11c0*/  MOV R19, R20 ;  /* 0x0000001400137202 */ /* 0x000fe20000000f00 */
[----:B0-----:R-:W-:Y:S06]  /*11d0*/  @P0 BRA `(.L_x_12) ;  /* 0x0000000000280947 */ /* 0x001fec0003800000 */
        /* <DEDUP_REMOVED lines=10> */
.L_x_12:
[----:B------:R-:W-:-:S13]  /*1280*/  ISETP.GT.U32.AND P0, PT, R8, 0x3, PT ;  /* 0x000000030800780c */ /* 0x000fda0003f04070 */
[----:B------:R-:W-:Y:S05]  /*1290*/  @P0 BRA `(.L_x_15) ;  /* 0x0000000000200947 */ /* 0x000fea0003800000 */
.L_x_13:
        /* <DEDUP_REMOVED lines=8> */
.L_x_15:
[----:B------:R-:W-:Y:S02]  /*1320*/  ISETP.GE.U32.AND P1, PT, R9, 0x1c, PT ;  /* 0x0000001c0900780c */ /* 0x000fe40003f26070 */
[----:B------:R-:W-:-:S11]  /*1330*/  PLOP3.LUT P0, PT, PT, PT, PT, 0x8, 0x80 ;  /* 0x000000000080781c */ /* 0x000fd60003f0e170 */
[----:B------:R-:W-:Y:S05]  /*1340*/  @!P1 BRA `(.L_x_17) ;  /* 0x0000000000189947 */ /* 0x000fea0003800000 */
.L_x_16:
[----:B0-----:R-:W2:Y:S01]  /*1350*/  LDG.E R7, desc[UR6][R4.64+-0x1480] ;  /* 0xffeb800604077981 */ /* 0x001ea2000c1e1900 */
[----:B------:R-:W-:-:S03]  /*1360*/  PLOP3.LUT P0, PT, PT, PT, PT, 0x80, 0x8 ;  /* 0x000000000008781c */ /* 0x000fc60003f0f070 */
[----:B--2---:R2:W-:Y:S10]  /*1370*/  STS [R10+0x2a0], R7 ;  /* 0x0002a0070a007388 */ /* 0x0045f40000000800 */
.L_x_14:
[----:B------:R-:W-:-:S13]  /*1380*/  ISETP.GE.U32.AND P1, PT, R8, 0x4, PT ;  /* 0x000000040800780c */ /* 0x000fda0003f26070 */
[----:B------:R-:W-:Y:S05]  /*1390*/  @!P1 BREAK.RELIABLE B1 ;  /* 0x0000000000019942 */ /* 0x000fea0003800100 */
[----:B------:R-:W-:Y:S05]  /*13a0*/  @!P1 BRA `(.L_x_18) ;  /* 0x0000000000149947 */ /* 0x000fea0003800000 */
.L_x_17:
[----:B------:R-:W-:Y:S05]  /*13b0*/  BSYNC.RELIABLE B1 ;  /* 0x0000000000017941 */ /* 0x000fea0003800100 */
.L_x_11:
[----:B012---:R-:W2:Y:S04]  /*13c0*/  LDG.E R7, desc[UR6][R4.64+-0x10] ;  /* 0xfffff00604077981 */ /* 0x007ea8000c1e1900 */
[----:B------:R-:W3:Y:S04]  /*13d0*/  @P0 LDG.E R21, desc[UR6][R4.64] ;  /* 0x0000000604150981 */ /* 0x000ee8000c1e1900 */
[----:B--2---:R4:W-:Y:S04]  /*13e0*/  STS [R10+0x510], R7 ;  /* 0x000510070a007388 */ /* 0x0049e80000000800 */
[----:B---3--:R4:W-:Y:S02]  /*13f0*/  @P0 STS [R10+0x520], R21 ;  /* 0x000520150a000388 */ /* 0x0089e40000000800 */
.L_x_18:
[----:B------:R-:W-:Y:S05]  /*1400*/  BSYNC.RECONVERGENT B2 ;  /* 0x0000000000027941 */ /* 0x000fea0003800200 */
.L_x_10:
[----:B------:R-:W-:Y:S05]  /*1410*/  WARPSYNC.ALL ;  /* 0x0000000000007948 */ /* 0x000fea0003800000 */
[----:B----4-:R-:W3:Y:S01]  /*1420*/  LDG.E R21, desc[UR6][R4.64+-0x1490] ;  /* 0xffeb700604157981 */ /* 0x010ee2000c1e1900 */
[----:B------:R-:W-:Y:S01]  /*1430*/  FADD R0, RZ, R0 ;  /* 0x00000000ff007221 */ /* 0x000fe20000000000 */
[----:B------:R-:W-:Y:S02]  /*1440*/  BSSY.RECONVERGENT B3, `(.L_x_19) ;  /* 0x00000b9000037945 */ /* 0x000fe40003800200 */
[----:B---3--:R-:W-:Y:S01]  /*1450*/  STS [R10+0x290], R21 ;  /* 0x000290150a007388 */ /* 0x008fe20000000800 */
[----:B------:R-:W-:Y:S06]  /*1460*/  BAR.SYNC.DEFER_BLOCKING 0x0 ;  /* 0x0000000000007b1d */ /* 0x000fec0000010000 */
[----:B------:R-:W3:Y:S04]  /*1470*/  LDS R22, [R10] ;  /* 0x000000000a167984 */ /* 0x000ee80000000800 */
[----:B------:R-:W4:Y:S04]  /*1480*/  LDS R27, [R10+0x4] ;  /* 0x000004000a1b7984 */ /* 0x000f280000000800 */
[----:B------:R-:W5:Y:S04]  /*1490*/  LDS R29, [R10+0x8] ;  /* 0x000008000a1d7984 */ /* 0x000f680000000800 */
[----:B------:R-:W5:Y:S04]  /*14a0*/  LDS R23, [R10+0xc] ;  /* 0x00000c000a177984 */ /* 0x000f680000000800 */
[----:B------:R-:W5:Y:S04]  /*14b0*/  LDS R24, [R10+0x10] ;  /* 0x000010000a187984 */ /* 0x000f680000000800 */
[----:B------:R-:W5:Y:S04]  /*14c0*/  LDS R25, [R10+0x14] ;  /* 0x000014000a197984 */ /* 0x000f680000000800 */
[----:B------:R-:W5:Y:S04]  /*14d0*/  LDS R6, [R10+0x18] ;  /* 0x000018000a067984 */ /* 0x000f680000000800 */
[----:B012---:R-:W0:Y:S04]  /*14e0*/  LDS R7, [R10+0x1c] ;  /* 0x00001c000a077984 */ /* 0x007e280000000800 */
[----:B------:R-:W1:Y:S04]  /*14f0*/  LDS R20, [R10+0x20] ;  /* 0x000020000a147984 */ /* 0x000e680000000800 */
[----:B------:R-:W2:Y:S01]  /*1500*/  LDS R21, [R10+0xa0] ;  /* 0x0000a0000a157984 */ /* 0x000ea20000000800 */
[----:B---3--:R-:W-:-:S04]  /*1510*/  FADD R22, RZ, R22 ;  /* 0x00000016ff167221 */ /* 0x008fc80000000000 */
[----:B----4-:R-:W-:-:S04]  /*1520*/  FADD R22, R22, R27 ;  /* 0x0000001b16167221 */ /* 0x010fc80000000000 */
[----:B-----5:R-:W-:Y:S02]  /*1530*/  FADD R26, R22, R29 ;  /* 0x0000001d161a7221 */ /* 0x020fe40000000000 */
[----:B------:R-:W3:Y:S02]  /*1540*/  LDS R22, [R10+0xa4] ;  /* 0x0000a4000a167984 */ /* 0x000ee40000000800 */
[----:B------:R-:W-:Y:S02]  /*1550*/  FADD R27, R26, R23 ;  /* 0x000000171a1b7221 */ /* 0x000fe40000000000 */
[----:B------:R-:W4:Y:S02]  /*1560*/  LDS R23, [R10+0xa8] ;  /* 0x0000a8000a177984 */ /* 0x000f240000000800 */
[----:B------:R-:W-:Y:S02]  /*1570*/  FADD R26, R27, R24 ;  /* 0x000000181b1a7221 */ /* 0x000fe40000000000 */
[----:B------:R-:W5:Y:S02]  /*1580*/  LDS R24, [R10+0xac] ;  /* 0x0000ac000a187984 */ /* 0x000f640000000800 */
[----:B------:R-:W-:-:S02]  /*1590*/  FADD R27, R26, R25 ;  /* 0x000000191a1b7221 */ /* 0x000fc40000000000 */
[----:B------:R-:W5:Y:S02]  /*15a0*/  LDS R25, [R10+0xb0] ;  /* 0x0000b0000a197984 */ /* 0x000f640000000800 */
[----:B------:R-:W-:Y:S02]  /*15b0*/  FADD R26, R27, R6 ;  /* 0x000000061b1a7221 */ /* 0x000fe40000000000 */
[----:B------:R-:W5:Y:S02]  /*15c0*/  LDS R6, [R10+0xb4] ;  /* 0x0000b4000a067984 */ /* 0x000f640000000800 */
[----:B0-----:R-:W-:Y:S02]  /*15d0*/  FADD R27, R26, R7 ;  /* 0x000000071a1b7221 */ /* 0x001fe40000000000 */
[----:B------:R-:W0:Y:S02]  /*15e0*/  LDS R7, [R10+0xb8] ;  /* 0x0000b8000a077984 */ /* 0x000e240000000800 */
[----:B-1----:R-:W-:-:S02]  /*15f0*/  FADD R26, R27, R20 ;  /* 0x000000141b1a7221 */ /* 0x002fc40000000000 */
[----:B------:R-:W1:Y:S02]  /*1600*/  LDS R20, [R10+0xbc] ;  /* 0x0000bc000a147984 */ /* 0x000e640000000800 */
[----:B--2---:R-:W-:Y:S02]  /*1610*/  FADD R27, R26, R21 ;  /* 0x000000151a1b7221 */ /* 0x004fe40000000000 */
[----:B------:R-:W2:Y:S02]  /*1620*/  LDS R21, [R10+0xc0] ;  /* 0x0000c0000a157984 */ /* 0x000ea40000000800 */
[----:B---3--:R-:W-:Y:S02]  /*1630*/  FADD R26, R27, R22 ;  /* 0x000000161b1a7221 */ /* 0x008fe40000000000 */
[----:B------:R-:W3:Y:S02]  /*1640*/  LDS R22, [R10+0x140] ;  /* 0x000140000a167984 */ /* 0x000ee40000000800 */
[----:B----4-:R-:W-:-:S02]  /*1650*/  FADD R27, R26, R23 ;  /* 0x000000171a1b7221 */ /* 0x010fc40000000000 */
[----:B------:R-:W4:Y:S02]  /*1660*/  LDS R23, [R10+0x144] ;  /* 0x000144000a177984 */ /* 0x000f240000000800 */
[----:B-----5:R-:W-:Y:S02]  /*1670*/  FADD R26, R27, R24 ;  /* 0x000000181b1a7221 */ /* 0x020fe40000000000 */
[----:B------:R-:W5:Y:S02]  /*1680*/  LDS R24, [R10+0x148] ;  /* 0x000148000a187984 */ /* 0x000f640000000800 */
[----:B------:R-:W-:Y:S02]  /*1690*/  FADD R27, R26, R25 ;  /* 0x000000191a1b7221 */ /* 0x000fe40000000000 */
[----:B------:R-:W5:Y:S02]  /*16a0*/  LDS R25, [R10+0x14c] ;  /* 0x00014c000a197984 */ /* 0x000f640000000800 */
[----:B------:R-:W-:-:S02]  /*16b0*/  FADD R26, R27, R6 ;  /* 0x000000061b1a7221 */ /* 0x000fc40000000000 */
[----:B------:R-:W5:Y:S02]  /*16c0*/  LDS R6, [R10+0x150] ;  /* 0x000150000a067984 */ /* 0x000f640000000800 */
[----:B0-----:R-:W-:Y:S02]  /*16d0*/  FADD R27, R26, R7 ;  /* 0x000000071a1b7221 */ /* 0x001fe40000000000 */
[----:B------:R-:W0:Y:S02]  /*16e0*/  LDS R7, [R10+0x154] ;  /* 0x000154000a077984 */ /* 0x000e240000000800 */
[----:B-1----:R-:W-:Y:S02]  /*16f0*/  FADD R26, R27, R20 ;  /* 0x000000141b1a7221 */ /* 0x002fe40000000000 */
[----:B------:R-:W1:Y:S02]  /*1700*/  LDS R20, [R10+0x158] ;  /* 0x000158000a147984 */ /* 0x000e640000000800 */
[----:B--2---:R-:W-:-:S02]  /*1710*/  FADD R27, R26, R21 ;  /* 0x000000151a1b7221 */ /* 0x004fc40000000000 */
[----:B------:R-:W2:Y:S02]  /*1720*/  LDS R21, [R10+0x15c] ;  /* 0x00015c000a157984 */ /* 0x000ea40000000800 */
[----:B---3--:R-:W-:Y:S02]  /*1730*/  FADD R26, R27, R22 ;  /* 0x000000161b1a7221 */ /* 0x008fe40000000000 */
[----:B------:R-:W3:Y:S02]  /*1740*/  LDS R22, [R10+0x160] ;  /* 0x000160000a167984 */ /* 0x000ee40000000800 */
[----:B----4-:R-:W-:Y:S02]  /*1750*/  FADD R27, R26, R23 ;  /* 0x000000171a1b7221 */ /* 0x010fe40000000000 */
[----:B------:R-:W4:Y:S02]  /*1760*/  LDS R23, [R10+0x1e0] ;  /* 0x0001e0000a177984 */ /* 0x000f240000000800 */
[----:B-----5:R-:W-:-:S02]  /*1770*/  FADD R26, R27, R24 ;  /* 0x000000181b1a7221 */ /* 0x020fc40000000000 */
[----:B------:R-:W5:Y:S02]  /*1780*/  LDS R24, [R10+0x1e4] ;  /* 0x0001e4000a187984 */ /* 0x000f640000000800 */
[----:B------:R-:W-:Y:S02]  /*1790*/  FADD R27, R26, R25 ;  /* 0x000000191a1b7221 */ /* 0x000fe40000000000 */
[----:B------:R-:W5:Y:S02]  /*17a0*/  LDS R25, [R10+0x1e8] ;  /* 0x0001e8000a197984 */ /* 0x000f640000000800 */
[----:B------:R-:W-:Y:S02]  /*17b0*/  FADD R26, R27, R6 ;  /* 0x000000061b1a7221 */ /* 0x000fe40000000000 */
[----:B------:R-:W5:Y:S02]  /*17c0*/  LDS R6, [R10+0x1ec] ;  /* 0x0001ec000a067984 */ /* 0x000f640000000800 */
[----:B0-----:R-:W-:-:S02]  /*17d0*/  FADD R27, R26, R7 ;  /* 0x000000071a1b7221 */ /* 0x001fc40000000000 */
[----:B------:R-:W0:Y:S02]  /*17e0*/  LDS R7, [R10+0x1f0] ;  /* 0x0001f0000a077984 */ /* 0x000e240000000800 */
[----:B-1----:R-:W-:Y:S02]  /*17f0*/  FADD R26, R27, R20 ;  /* 0x000000141b1a7221 */ /* 0x002fe40000000000 */
[----:B------:R-:W1:Y:S02]  /*1800*/  LDS R20, [R10+0x1f4] ;  /* 0x0001f4000a147984 */ /* 0x000e640000000800 */
[----:B--2---:R-:W-:Y:S02]  /*1810*/  FADD R27, R26, R21 ;  /* 0x000000151a1b7221 */ /* 0x004fe40000000000 */
[----:B------:R-:W2:Y:S02]  /*1820*/  LDS R21, [R10+0x1f8] ;  /* 0x0001f8000a157984 */ /* 0x000ea40000000800 */
[----:B---3--:R-:W-:-:S02]  /*1830*/  FADD R26, R27, R22 ;  /* 0x000000161b1a7221 */ /* 0x008fc40000000000 */
[----:B------:R-:W3:Y:S02]  /*1840*/  LDS R22, [R10+0x1fc] ;  /* 0x0001fc000a167984 */ /* 0x000ee40000000800 */
[----:B----4-:R-:W-:Y:S02]  /*1850*/  FADD R27, R26, R23 ;  /* 0x000000171a1b7221 */ /* 0x010fe40000000000 */
[----:B------:R-:W4:Y:S02]  /*1860*/  LDS R23, [R10+0x200] ;  /* 0x000200000a177984 */ /* 0x000f240000000800 */
[----:B-----5:R-:W-:Y:S02]  /*1870*/  FADD R26, R27, R24 ;  /* 0x000000181b1a7221 */ /* 0x020fe40000000000 */
        /* <DEDUP_REMOVED lines=89> */
[----:B--2---:R-:W-:-:S04]  /*1e10*/  FADD R21, R26, R21 ;  /* 0x000000151a157221 */ /* 0x004fc80000000000 */
[----:B---3--:R-:W-:Y:S01]  /*1e20*/  FADD R22, R21, R22 ;  /* 0x0000001615167221 */ /* 0x008fe20000000000 */
[----:B------:R-:W-:-:S03]  /*1e30*/  FADD R21, R13, R0 ;  /* 0x000000000d157221 */ /* 0x000fc60000000000 */
[----:B----4-:R-:W-:Y:S01]  /*1e40*/  FADD R23, R22, R23 ;  /* 0x0000001716177221 */ /* 0x010fe20000000000 */
[----:B------:R-:W-:-:S03]  /*1e50*/  FADD R0, R14, R21 ;  /* 0x000000150e007221 */ /* 0x000fc60000000000 */
[----:B-----5:R-:W-:Y:S01]  /*1e60*/  FADD R24, R23, R24 ;  /* 0x0000001817187221 */ /* 0x020fe20000000000 */
[----:B------:R-:W-:Y:S01]  /*1e70*/  FADD R21, R15, R0 ;  /* 0x000000000f157221 */ /* 0x000fe20000000000 */
[----:B------:R-:W-:Y:S02]  /*1e80*/  HFMA2 R23, -RZ, RZ, 0.83740234375, -16.109375 ;  /* 0x3ab3cc07ff177431 */ /* 0x000fe400000001ff */
[----:B------:R-:W-:Y:S01]  /*1e90*/  FADD R25, R24, R25 ;  /* 0x0000001918197221 */ /* 0x000fe20000000000 */
[----:B------:R-:W-:-:S03]  /*1ea0*/  FADD R0, R16, R21 ;  /* 0x0000001510007221 */ /* 0x000fc60000000000 */
[----:B------:R-:W-:Y:S01]  /*1eb0*/  FADD R6, R25, R6 ;  /* 0x0000000619067221 */ /* 0x000fe20000000000 */
[----:B------:R-:W-:-:S03]  /*1ec0*/  FADD R21, R17, R0 ;  /* 0x0000000011157221 */ /* 0x000fc60000000000 */
[----:B0-----:R-:W-:Y:S01]  /*1ed0*/  FADD R7, R6, R7 ;  /* 0x0000000706077221 */ /* 0x001fe20000000000 */
[----:B------:R-:W-:Y:S01]  /*1ee0*/  FADD R0, R18, R21 ;  /* 0x0000001512007221 */ /* 0x000fe20000000000 */
[----:B------:R-:W-:Y:S02]  /*1ef0*/  MOV R6, 0x44364000 ;  /* 0x4436400000067802 */ /* 0x000fe40000000f00 */
[----:B-1----:R-:W-:Y:S01]  /*1f00*/  FADD R20, R7, R20 ;  /* 0x0000001407147221 */ /* 0x002fe20000000000 */
[----:B------:R-:W-:Y:S02]  /*1f10*/  FADD R7, R19, R0 ;  /* 0x0000000013077221 */ /* 0x000fe40000000000 */
[----:B------:R-:W-:Y:S02]  /*1f20*/  FFMA R6, R23, -R6, 1 ;  /* 0x3f80000017067423 */ /* 0x000fe40000000806 */
[----:B------:R-:W-:Y:S02]  /*1f30*/  FADD R0, R20, R7 ;  /* 0x0000000714007221 */ /* 0x000fe40000000000 */
[----:B------:R-:W-:-:S02]  /*1f40*/  FFMA R7, R6, R23, 0.0013717421097680926323 ;  /* 0x3ab3cc0706077423 */ /* 0x000fc40000000017 */
[----:B------:R-:W0:Y:S02]  /*1f50*/  FCHK P0, R0, 729 ;  /* 0x4436400000007902 */ /* 0x000e240000000000 */
[----:B------:R-:W-:-:S04]  /*1f60*/  FFMA R6, R0, R7, RZ ;  /* 0x0000000700067223 */ /* 0x000fc800000000ff */
[----:B------:R-:W-:-:S04]  /*1f70*/  FFMA R21, R6, -729, R0 ;  /* 0xc436400006157823 */ /* 0x000fc80000000000 */
[----:B------:R-:W-:Y:S01]  /*1f80*/  FFMA R21, R7, R21, R6 ;  /* 0x0000001507157223 */ /* 0x000fe20000000006 */
[----:B0-----:R-:W-:Y:S06]  /*1f90*/  @!P0 BRA `(.L_x_20) ;  /* 0x00000000000c8947 */ /* 0x001fec0003800000 */
[----:B------:R-:W-:-:S07]  /*1fa0*/  MOV R6, 0x1fc0 ;  /* 0x00001fc000067802 */ /* 0x000fce0000000f00 */
[----:B------:R-:W-:Y:S05]  /*1fb0*/  CALL.REL.NOINC `($__internal_0_$__cuda_sm3x_div_rn_noftz_f32_slowpath) ;  /* 0x00000000003c7944 */ /* 0x000fea0003c00000 */
[----:B------:R-:W-:-:S07]  /*1fc0*/  MOV R21, R0 ;  /* 0x0000000000157202 */ /* 0x000fce0000000f00 */
.L_x_20:
[----:B------:R-:W-:Y:S05]  /*1fd0*/  BSYNC.RECONVERGENT B3 ;  /* 0x0000000000037941 */ /* 0x000fea0003800200 */
.L_x_19:
[----:B------:R-:W-:Y:S01]  /*1fe0*/  MOV R6, R11 ;  /* 0x0000000b00067202 */ /* 0x000fe20000000f00 */
[----:B------:R-:W-:Y:S01]  /*1ff0*/  UIADD3 UR4, UPT, UPT, UR4, 0x1, URZ ;  /* 0x0000000104047890 */ /* 0x000fe2000fffe0ff */
[----:B------:R-:W-:Y:S02]  /*2000*/  MOV R7, R12 ;  /* 0x0000000c00077202 */ /* 0x000fe40000000f00 */
[----:B------:R-:W-:Y:S01]  /*2010*/  IADD3 R2, P1, PT, R2, 0x69100, RZ ;  /* 0x0006910002027810 */ /* 0x000fe20007f3e0ff */
[----:B------:R-:W-:Y:S01]  /*2020*/  UISETP.NE.AND UP0, UPT, UR4, 0x140, UPT ;  /* 0x000001400400788c */ /* 0x000fe2000bf05270 */
[----:B------:R-:W-:Y:S01]  /*2030*/  IADD3 R4, P2, PT, R4, 0x69100, RZ ;  /* 0x0006910004047810 */ /* 0x000fe20007f5e0ff */
[----:B------:R0:W-:Y:S01]  /*2040*/  STG.E desc[UR6][R6.64], R21 ;  /* 0x0000001506007986 */ /* 0x0001e2000c101906 */
[----:B------:R-:W-:Y:S02]  /*2050*/  IADD3 R11, P0, PT, R11, 0x69100, RZ ;  /* 0x000691000b0b7810 */ /* 0x000fe40007f1e0ff */
[----:B------:R-:W-:-:S02]  /*2060*/  IADD3.X R3, PT, PT, RZ, R3, RZ, P1, !PT ;  /* 0x00000003ff037210 */ /* 0x000fc40000ffe4ff */
[----:B------:R-:W-:Y:S02]  /*2070*/  IADD3.X R5, PT, PT, RZ, R5, RZ, P2, !PT ;  /* 0x00000005ff057210 */ /* 0x000fe400017fe4ff */
[----:B------:R-:W-:Y:S01]  /*2080*/  IADD3.X R12, PT, PT, RZ, R12, RZ, P0, !PT ;  /* 0x0000000cff0c7210 */ /* 0x000fe200007fe4ff */
[----:B------:R-:W-:Y:S06]  /*2090*/  BRA.U UP0, `(.L_x_21) ;  /* 0xfffffff1001c7547 */ /* 0x000fec000b83ffff */
[----:B------:R-:W-:Y:S05]  /*20a0*/  EXIT ;  /* 0x000000000000794d */ /* 0x000fea0003800000 */
        .weak           $__internal_0_$__cuda_sm3x_div_rn_noftz_f32_slowpath
        .type           $__internal_0_$__cuda_sm3x_div_rn_noftz_f32_slowpath,@function
        .size           $__internal_0_$__cuda_sm3x_div_rn_noftz_f32_slowpath,(.L_x_52 - $__internal_0_$__cuda_sm3x_div_rn_noftz_f32_slowpath)
$__internal_0_$__cuda_sm3x_div_rn_noftz_f32_slowpath:
[----:B------:R-:W-:Y:S01]  /*20b0*/  SHF.R.U32.HI R7, RZ, 0x17, R0 ;  /* 0x00000017ff077819 */ /* 0x000fe20000011600 */
[----:B------:R-:W-:Y:S04]  /*20c0*/  BSSY.RECONVERGENT B2, `(.L_x_22) ;  /* 0x000005c000027945 */ /* 0x000fe80003800200 */
[----:B------:R-:W-:Y:S01]  /*20d0*/  BSSY.RELIABLE B4, `(.L_x_23) ;  /* 0x000001a000047945 */ /* 0x000fe20003800100 */
[----:B------:R-:W-:Y:S02]  /*20e0*/  MOV R21, R0 ;  /* 0x0000000000157202 */ /* 0x000fe40000000f00 */
[----:B------:R-:W-:-:S04]  /*20f0*/  LOP3.LUT R25, R7, 0xff, RZ, 0xc0, !PT ;  /* 0x000000ff07197812 */ /* 0x000fc800078ec0ff */
[----:B------:R-:W-:-:S04]  /*2100*/  IADD3 R23, PT, PT, R25, -0x1, RZ ;  /* 0xffffffff19177810 */ /* 0x000fc80007ffe0ff */
[----:B------:R-:W-:-:S13]  /*2110*/  ISETP.GT.U32.OR P0, PT, R23, 0xfd, !PT ;  /* 0x000000fd1700780c */ /* 0x000fda0007f04470 */
[----:B------:R-:W-:Y:S01]  /*2120*/  @!P0 MOV R7, RZ ;  /* 0x000000ff00078202 */ /* 0x000fe20000000f00 */
[----:B------:R-:W-:Y:S06]  /*2130*/  @!P0 BRA `(.L_x_24) ;  /* 0x00000000004c8947 */ /* 0x000fec0003800000 */
[----:B------:R-:W-:-:S13]  /*2140*/  FSETP.GTU.FTZ.AND P0, PT, |R0|, +INF , PT ;  /* 0x7f8000000000780b */ /* 0x000fda0003f1c200 */
[----:B------:R-:W-:Y:S05]  /*2150*/  @P0 BREAK.RELIABLE B4 ;  /* 0x0000000000040942 */ /* 0x000fea0003800100 */
[----:B------:R-:W-:Y:S05]  /*2160*/  @P0 BRA `(.L_x_25) ;  /* 0x0000000400400947 */ /* 0x000fea0003800000 */
[----:B------:R-:W-:-:S05]  /*2170*/  HFMA2 R22, -RZ, RZ, 4.2109375, 2 ;  /* 0x44364000ff167431 */ /* 0x000fca00000001ff */
[----:B------:R-:W-:-:S13]  /*2180*/  LOP3.LUT P0, RZ, R22, 0x7fffffff, R21, 0xc8, !PT ;  /* 0x7fffffff16ff7812 */ /* 0x000fda000780c815 */
[----:B------:R-:W-:Y:S05]  /*2190*/  @!P0 BREAK.RELIABLE B4 ;  /* 0x0000000000048942 */ /* 0x000fea0003800100 */
[----:B------:R-:W-:Y:S05]  /*21a0*/  @!P0 BRA `(.L_x_26) ;  /* 0x0000000400288947 */ /* 0x000fea0003800000 */
[----:B------:R-:W-:-:S13]  /*21b0*/  LOP3.LUT P0, RZ, R21, 0x7fffffff, RZ, 0xc0, !PT ;  /* 0x7fffffff15ff7812 */ /* 0x000fda000780c0ff */
[----:B------:R-:W-:Y:S05]  /*21c0*/  @!P0 BREAK.RELIABLE B4 ;  /* 0x0000000000048942 */ /* 0x000fea0003800100 */
[----:B------:R-:W-:Y:S05]  /*21d0*/  @!P0 BRA `(.L_x_27) ;  /* 0x0000000400148947 */ /* 0x000fea0003800000 */
[----:B------:R-:W-:Y:S02]  /*21e0*/  FSETP.NEU.FTZ.AND P1, PT, |R0|, +INF , PT ;  /* 0x7f8000000000780b */ /* 0x000fe40003f3d200 */
[----:B------:R-:W-:-:S04]  /*21f0*/  LOP3.LUT P0, RZ, R22, 0x7fffffff, RZ, 0xc0, !PT ;  /* 0x7fffffff16ff7812 */ /* 0x000fc8000780c0ff */
[----:B------:R-:W-:-:S13]  /*2200*/  PLOP3.LUT P0, PT, P1, P0, PT, 0x2f, 0xf2 ;  /* 0x0000000000f2781c */ /* 0x000fda0000f00577 */
[----:B------:R-:W-:Y:S05]  /*2210*/  @P0 BREAK.RELIABLE B4 ;  /* 0x0000000000040942 */ /* 0x000fea0003800100 */
[----:B------:R-:W-:Y:S05]  /*2220*/  @P0 BRA `(.L_x_28) ;  /* 0x0000000000f40947 */ /* 0x000fea0003800000 */
[----:B------:R-:W-:-:S13]  /*2230*/  ISETP.GE.AND P0, PT, R23, RZ, PT ;  /* 0x000000ff1700720c */ /* 0x000fda0003f06270 */
[----:B------:R-:W-:Y:S01]  /*2240*/  @P0 MOV R7, RZ ;  /* 0x000000ff00070202 */ /* 0x000fe20000000f00 */
[----:B------:R-:W-:Y:S01]  /*2250*/  @!P0 FFMA R21, R0, 1.84467440737095516160e+19, RZ ;  /* 0x5f80000000158823 */ /* 0x000fe200000000ff */
[----:B------:R-:W-:-:S07]  /*2260*/  @!P0 MOV R7, 0xffffffc0 ;  /* 0xffffffc000078802 */ /* 0x000fce0000000f00 */
.L_x_24:
[----:B------:R-:W-:Y:S05]  /*2270*/  BSYNC.RELIABLE B4 ;  /* 0x0000000000047941 */ /* 0x000fea0003800100 */
.L_x_23:
[----:B------:R-:W-:Y:S01]  /*2280*/  UMOV UR5, 0x44364000 ;  /* 0x4436400000057882 */ /* 0x000fe20000000000 */
[----:B------:R-:W-:Y:S01]  /*2290*/  IADD3 R22, PT, PT, R25, -0x7f, RZ ;  /* 0xffffff8119167810 */ /* 0x000fe20007ffe0ff */
[----:B------:R-:W-:Y:S01]  /*22a0*/  UIADD3 UR5, UPT, UPT, UR5, -0x4800000, URZ ;  /* 0xfb80000005057890 */ /* 0x000fe2000fffe0ff */
[----:B------:R-:W-:Y:S02]  /*22b0*/  BSSY.RECONVERGENT B4, `(.L_x_29) ;  /* 0x0000033000047945 */ /* 0x000fe40003800200 */
[----:B------:R-:W-:Y:S01]  /*22c0*/  IADD3 R7, PT, PT, R7, -0x9, R22 ;  /* 0xfffffff707077810 */ /* 0x000fe20007ffe016 */
[----:B------:R-:W-:Y:S02]  /*22d0*/  IMAD R0, R22, -0x800000, R21 ;  /* 0xff80000016007824 */ /* 0x000fe400078e0215 */
[----:B------:R-:W-:-:S03]  /*22e0*/  FADD.FTZ R23, -RZ, -UR5 ;  /* 0x80000005ff177e21 */ /* 0x000fc60008010100 */
[----:B------:R-:W0:Y:S02]  /*22f0*/  MUFU.RCP R24, UR5 ;  /* 0x0000000500187d08 */ /* 0x000e240008001000 */
[----:B0-----:R-:W-:-:S04]  /*2300*/  FFMA R25, R24, R23, 1 ;  /* 0x3f80000018197423 */ /* 0x001fc80000000017 */
[----:B------:R-:W-:-:S04]  /*2310*/  FFMA R21, R24, R25, R24 ;  /* 0x0000001918157223 */ /* 0x000fc80000000018 */
[----:B------:R-:W-:-:S04]  /*2320*/  FFMA R24, R0, R21, RZ ;  /* 0x0000001500187223 */ /* 0x000fc800000000ff */
[----:B------:R-:W-:-:S04]  /*2330*/  FFMA R25, R23, R24, R0 ;  /* 0x0000001817197223 */ /* 0x000fc80000000000 */
[----:B------:R-:W-:-:S04]  /*2340*/  FFMA R24, R21, R25, R24 ;  /* 0x0000001915187223 */ /* 0x000fc80000000018 */
[----:B------:R-:W-:-:S04]  /*2350*/  FFMA R23, R23, R24, R0 ;  /* 0x0000001817177223 */ /* 0x000fc80000000000 */
[----:B------:R-:W-:-:S05]  /*2360*/  FFMA R0, R21, R23, R24 ;  /* 0x0000001715007223 */ /* 0x000fca0000000018 */
[----:B------:R-:W-:-:S04]  /*2370*/  SHF.R.U32.HI R25, RZ, 0x17, R0 ;  /* 0x00000017ff197819 */ /* 0x000fc80000011600 */
[----:B------:R-:W-:-:S04]  /*2380*/  LOP3.LUT R22, R25, 0xff, RZ, 0xc0, !PT ;  /* 0x000000ff19167812 */ /* 0x000fc800078ec0ff */
[----:B------:R-:W-:-:S04]  /*2390*/  IADD3 R22, PT, PT, R22, R7, RZ ;  /* 0x0000000716167210 */ /* 0x000fc80007ffe0ff */
[----:B------:R-:W-:-:S04]  /*23a0*/  IADD3 R25, PT, PT, R22, -0x1, RZ ;  /* 0xffffffff16197810 */ /* 0x000fc80007ffe0ff */
[----:B------:R-:W-:-:S13]  /*23b0*/  ISETP.GE.U32.AND P0, PT, R25, 0xfe, PT ;  /* 0x000000fe1900780c */ /* 0x000fda0003f06070 */
[----:B------:R-:W-:Y:S05]  /*23c0*/  @!P0 BRA `(.L_x_30) ;  /* 0x0000000000808947 */ /* 0x000fea0003800000 */
[----:B------:R-:W-:-:S13]  /*23d0*/  ISETP.GT.AND P0, PT, R22, 0xfe, PT ;  /* 0x000000fe1600780c */ /* 0x000fda0003f04270 */
[----:B------:R-:W-:Y:S05]  /*23e0*/  @P0 BRA `(.L_x_31) ;  /* 0x00000000006c0947 */ /* 0x000fea0003800000 */
[----:B------:R-:W-:-:S13]  /*23f0*/  ISETP.GE.AND P0, PT, R22, 0x1, PT ;  /* 0x000000011600780c */ /* 0x000fda0003f06270 */
[----:B------:R-:W-:Y:S05]  /*2400*/  @P0 BRA `(.L_x_32) ;  /* 0x0000000000740947 */ /* 0x000fea0003800000 */
[----:B------:R-:W-:Y:S02]  /*2410*/  ISETP.GE.AND P0, PT, R22, -0x18, PT ;  /* 0xffffffe81600780c */ /* 0x000fe40003f06270 */
[----:B------:R-:W-:-:S11]  /*2420*/  LOP3.LUT R0, R0, 0x80000000, RZ, 0xc0, !PT ;  /* 0x8000000000007812 */ /* 0x000fd600078ec0ff */
[----:B------:R-:W-:Y:S05]  /*2430*/  @!P0 BRA `(.L_x_32) ;  /* 0x0000000000688947 */ /* 0x000fea0003800000 */
[-CC-:B------:R-:W-:Y:S01]  /*2440*/  FFMA.RZ R7, R21, R23.reuse, R24.reuse ;  /* 0x0000001715077223 */ /* 0x180fe2000000c018 */
[C---:B------:R-:W-:Y:S02]  /*2450*/  IADD3 R26, PT, PT, R22.reuse, 0x20, RZ ;  /* 0x00000020161a7810 */ /* 0x040fe40007ffe0ff */
[C---:B------:R-:W-:Y:S02]  /*2460*/  ISETP.NE.AND P2, PT, R22.reuse, RZ, PT ;  /* 0x000000ff1600720c */ /* 0x040fe40003f45270 */
[----:B------:R-:W-:Y:S01]  /*2470*/  LOP3.LUT R25, R7, 0x7fffff, RZ, 0xc0, !PT ;  /* 0x007fffff07197812 */ /* 0x000fe200078ec0ff */
[CCC-:B------:R-:W-:Y:S01]  /*2480*/  FFMA.RP R7, R21.reuse, R23.reuse, R24.reuse ;  /* 0x0000001715077223 */ /* 0x1c0fe20000008018 */
[----:B------:R-:W-:Y:S01]  /*2490*/  FFMA.RM R24, R21, R23, R24 ;  /* 0x0000001715187223 */ /* 0x000fe20000004018 */
[----:B------:R-:W-:Y:S02]  /*24a0*/  ISETP.NE.AND P1, PT, R22, RZ, PT ;  /* 0x000000ff1600720c */ /* 0x000fe40003f25270 */
[----:B------:R-:W-:-:S02]  /*24b0*/  LOP3.LUT R25, R25, 0x800000, RZ, 0xfc, !PT ;  /* 0x0080000019197812 */ /* 0x000fc400078efcff */
[----:B------:R-:W-:Y:S02]  /*24c0*/  IADD3 R22, PT, PT, -R22, RZ, RZ ;  /* 0x000000ff16167210 */ /* 0x000fe40007ffe1ff */
[----:B------:R-:W-:Y:S02]  /*24d0*/  SHF.L.U32 R26, R25, R26, RZ ;  /* 0x0000001a191a7219 */ /* 0x000fe400000006ff */
[----:B------:R-:W-:Y:S02]  /*24e0*/  FSETP.NEU.FTZ.AND P0, PT, R7, R24, PT ;  /* 0x000000180700720b */ /* 0x000fe40003f1d000 */
[----:B------:R-:W-:Y:S02]  /*24f0*/  SEL R22, R22, RZ, P2 ;  /* 0x000000ff16167207 */ /* 0x000fe40001000000 */
[----:B------:R-:W-:Y:S02]  /*2500*/  ISETP.NE.AND P1, PT, R26, RZ, P1 ;  /* 0x000000ff1a00720c */ /* 0x000fe40000f25270 */
[----:B------:R-:W-:-:S02]  /*2510*/  SHF.R.U32.HI R22, RZ, R22, R25 ;  /* 0x00000016ff167219 */ /* 0x000fc40000011619 */
[----:B------:R-:W-:Y:S02]  /*2520*/  PLOP3.LUT P0, PT, P0, P1, PT, 0xf8, 0x8f ;  /* 0x00000000008f781c */ /* 0x000fe40000703f70 */
[----:B------:R-:W-:Y:S02]  /*2530*/  SHF.R.U32.HI R24, RZ, 0x1, R22 ;  /* 0x00000001ff187819 */ /* 0x000fe40000011616 */
[----:B------:R-:W-:-:S04]  /*2540*/  SEL R7, RZ, 0x1, !P0 ;  /* 0x00000001ff077807 */ /* 0x000fc80004000000 */
[----:B------:R-:W-:-:S04]  /*2550*/  LOP3.LUT R7, R7, 0x1, R24, 0xf8, !PT ;  /* 0x0000000107077812 */ /* 0x000fc800078ef818 */
[----:B------:R-:W-:-:S04]  /*2560*/  LOP3.LUT R7, R7, R22, RZ, 0xc0, !PT ;  /* 0x0000001607077212 */ /* 0x000fc800078ec0ff */
[----:B------:R-:W-:-:S04]  /*2570*/  IADD3 R7, PT, PT, R24, R7, RZ ;  /* 0x0000000718077210 */ /* 0x000fc80007ffe0ff */
[----:B------:R-:W-:Y:S01]  /*2580*/  LOP3.LUT R0, R7, R0, RZ, 0xfc, !PT ;  /* 0x0000000007007212 */ /* 0x000fe200078efcff */
[----:B------:R-:W-:Y:S06]  /*2590*/  BRA `(.L_x_32) ;  /* 0x0000000000107947 */ /* 0x000fec0003800000 */
.L_x_31:
[----:B------:R-:W-:-:S04]  /*25a0*/  LOP3.LUT R0, R0, 0x80000000, RZ, 0xc0, !PT ;  /* 0x8000000000007812 */ /* 0x000fc800078ec0ff */
[----:B------:R-:W-:Y:S01]  /*25b0*/  LOP3.LUT R0, R0, 0x7f800000, RZ, 0xfc, !PT ;  /* 0x7f80000000007812 */ /* 0x000fe200078efcff */
[----:B------:R-:W-:Y:S06]  /*25c0*/  BRA `(.L_x_32) ;  /* 0x0000000000047947 */ /* 0x000fec0003800000 */
.L_x_30:
[----:B------:R-:W-:-:S07]  /*25d0*/  LEA R0, R7, R0, 0x17 ;  /* 0x0000000007007211 */ /* 0x000fce00078eb8ff */
.L_x_32:
[----:B------:R-:W-:Y:S05]  /*25e0*/  BSYNC.RECONVERGENT B4 ;  /* 0x0000000000047941 */ /* 0x000fea0003800200 */
.L_x_29:
[----:B------:R-:W-:Y:S05]  /*25f0*/  BRA `(.L_x_33) ;  /* 0x0000000000207947 */ /* 0x000fea0003800000 */
.L_x_28:
[----:B------:R-:W-:-:S04]  /*2600*/  LOP3.LUT R0, R22, 0x80000000, R21, 0x48, !PT ;  /* 0x8000000016007812 */ /* 0x000fc800078e4815 */
[----:B------:R-:W-:Y:S01]  /*2610*/  LOP3.LUT R0, R0, 0x7f800000, RZ, 0xfc, !PT ;  /* 0x7f80000000007812 */ /* 0x000fe200078efcff */
[----:B------:R-:W-:Y:S06]  /*2620*/  BRA `(.L_x_33) ;  /* 0x0000000000147947 */ /* 0x000fec0003800000 */
.L_x_27:
[----:B------:R-:W-:Y:S01]  /*2630*/  LOP3.LUT R0, R22, 0x80000000, R21, 0x48, !PT ;  /* 0x8000000016007812 */ /* 0x000fe200078e4815 */
[----:B------:R-:W-:Y:S06]  /*2640*/  BRA `(.L_x_33) ;  /* 0x00000000000c7947 */ /* 0x000fec0003800000 */
.L_x_26:
[----:B------:R-:W0:Y:S01]  /*2650*/  MUFU.RSQ R0, -QNAN ;  /* 0xffc0000000007908 */ /* 0x000e220000001400 */
[----:B------:R-:W-:Y:S05]  /*2660*/  BRA `(.L_x_33) ;  /* 0x0000000000047947 */ /* 0x000fea0003800000 */
.L_x_25:
[----:B------:R-:W-:-:S07]  /*2670*/  FADD.FTZ R0, R0, 729 ;  /* 0x4436400000007421 */ /* 0x000fce0000010000 */
.L_x_33:
[----:B------:R-:W-:Y:S05]  /*2680*/  BSYNC.RECONVERGENT B2 ;  /* 0x0000000000027941 */ /* 0x000fea0003800200 */
.L_x_22:
[----:B------:R-:W-:-:S04]  /*2690*/  HFMA2 R7, -RZ, RZ, 0, 0 ;  /* 0x00000000ff077431 */ /* 0x000fc800000001ff */
[----:B0-----:R-:W-:Y:S05]  /*26a0*/  RET.REL.NODEC R6 `(_Z23median_filter_gpu_sm_2dPA328_A328_fS1_) ;  /* 0xffffffd806547950 */ /* 0x001fea0003c3ffff */
.L_x_34:
[----:B------:R-:W-:-:S00]  /*26b0*/  BRA `(.L_x_34) ;  /* 0xfffffffc00fc7947 */ /* 0x000fc0000383ffff */
[----:B------:R-:W-:-:S00]  /*26c0*/  NOP ;  /* 0x0000000000007918 */ /* 0x000fc00000000000 */
        /* <DEDUP_REMOVED lines=11> */
.L_x_52:


//--------------------- .text._Z20median_filter_gpu_gmPA328_A328_fS1_ --------------------------
	.section	.text._Z20median_filter_gpu_gmPA328_A328_fS1_,"ax",@progbits
	.align	128
        .global         _Z20median_filter_gpu_gmPA328_A328_fS1_
        .type           _Z20median_filter_gpu_gmPA328_A328_fS1_,@function
        .size           _Z20median_filter_gpu_gmPA328_A328_fS1_,(.L_x_53 - _Z20median_filter_gpu_gmPA328_A328_fS1_)
        .other          _Z20median_filter_gpu_gmPA328_A328_fS1_,@"STO_CUDA_ENTRY STV_DEFAULT"
_Z20median_filter_gpu_gmPA328_A328_fS1_:
.text._Z20median_filter_gpu_gmPA328_A328_fS1_:
[----:B------:R-:W-:Y:S01]  /*0000*/  LDC R1, c[0x0][0x37c] ;  /* 0x0000df00ff017b82 */ /* 0x000fe20000000800 */
[----:B------:R-:W0:Y:S01]  /*0010*/  S2R R7, SR_CTAID.X ;  /* 0x0000000000077919 */ /* 0x000e220000002500 */
[----:B------:R-:W1:Y:S01]  /*0020*/  S2R R2, SR_CTAID.Y ;  /* 0x0000000000027919 */ /* 0x000e620000002600 */
[----:B------:R-:W1:Y:S01]  /*0030*/  S2R R3, SR_TID.Y ;  /* 0x0000000000037919 */ /* 0x000e620000002200 */
[----:B------:R-:W0:Y:S01]  /*0040*/  S2R R0, SR_TID.X ;  /* 0x0000000000007919 */ /* 0x000e220000002100 */
[----:B-1----:R-:W-:Y:S02]  /*0050*/  LEA R2, R2, R3, 0x3 ;  /* 0x0000000302027211 */ /* 0x002fe400078e18ff */
[----:B0-----:R-:W-:Y:S02]  /*0060*/  LEA R7, R7, R0, 0x5 ;  /* 0x0000000007077211 */ /* 0x001fe400078e28ff */
[----:B------:R-:W-:Y:S02]  /*0070*/  ISETP.GT.U32.AND P0, PT, R2, 0x13f, PT ;  /* 0x0000013f0200780c */ /* 0x000fe40003f04070 */
[----:B------:R-:W-:-:S04]  /*0080*/  IADD3 R9, PT, PT, R7, 0x4, RZ ;  /* 0x0000000407097810 */ /* 0x000fc80007ffe0ff */
[----:B------:R-:W-:-:S13]  /*0090*/  ISETP.GT.OR P0, PT, R9, 0x143, P0 ;  /* 0x000001430900780c */ /* 0x000fda0000704670 */
[----:B------:R-:W-:Y:S05]  /*00a0*/  @P0 EXIT ;  /* 0x000000000000094d */ /* 0x000fea0003800000 */
[----:B------:R-:W0:Y:S01]  /*00b0*/  LDC.64 R4, c[0x0][0x388] ;  /* 0x0000e200ff047b82 */ /* 0x000e220000000a00 */
[----:B------:R-:W-:Y:S01]  /*00c0*/  IMAD.WIDE.U32 R2, R2, 0x520, RZ ;  /* 0x0000052002027825 */ /* 0x000fe200078e00ff */
[----:B------:R-:W1:Y:S03]  /*00d0*/  LDCU.64 UR6, c[0x0][0x358] ;  /* 0x00006b00ff0677ac */ /* 0x000e660008000a00 */
[----:B------:R-:W-:-:S03]  /*00e0*/  IMAD.WIDE R6, R7, 0x4, R2 ;  /* 0x0000000407067825 */ /* 0x000fc600078e0202 */
[----:B------:R-:W2:Y:S01]  /*00f0*/  LDC.64 R10, c[0x0][0x380] ;  /* 0x0000e000ff0a7b82 */ /* 0x000ea20000000a00 */
[----:B0-----:R-:W-:-:S04]  /*0100*/  IADD3 R4, P0, PT, R2, R4, RZ ;  /* 0x0000000402047210 */ /* 0x001fc80007f1e0ff */
[----:B------:R-:W-:Y:S02]  /*0110*/  IADD3.X R5, PT, PT, R3, R5, RZ, P0, !PT ;  /* 0x0000000503057210 */ /* 0x000fe400007fe4ff */
[----:B--2---:R-:W-:Y:S01]  /*0120*/  IADD3 R2, P1, PT, R6, R10, RZ ;  /* 0x0000000a06027210 */ /* 0x004fe20007f3e0ff */
[----:B------:R-:W-:-:S04]  /*0130*/  IMAD.WIDE R4, R9, 0x4, R4 ;  /* 0x0000000409047825 */ /* 0x000fc800078e0204 */
[----:B------:R-:W-:Y:S01]  /*0140*/  HFMA2 R9, -RZ, RZ, 0, 2.384185791015625e-07 ;  /* 0x00000004ff097431 */ /* 0x000fe200000001ff */
[----:B------:R-:W-:-:S04]  /*0150*/  IADD3 R2, P0, PT, R2, -0x1a4400, RZ ;  /* 0xffe5bc0002027810 */ /* 0x000fc80007f1e0ff */
[----:B-1----:R-:W-:-:S09]  /*0160*/  IADD3.X R3, PT, PT, R7, -0x1, R11, P0, P1 ;  /* 0xffffffff07037810 */ /* 0x002fd200007e240b */
.L_x_38:
[----:B------:R-:W-:Y:S01]  /*0170*/  MOV R11, R9 ;  /* 0x00000009000b7202 */ /* 0x000fe20000000f00 */
[C---:B0-----:R-:W-:Y:S01]  /*0180*/  IMAD.WIDE.U32 R6, R9.reuse, 0x69100, R2 ;  /* 0x0006910009067825 */ /* 0x041fe200078e0002 */
[----:B------:R-:W-:Y:S01]  /*0190*/  IADD3 R9, PT, PT, R9, 0x1, RZ ;  /* 0x0000000109097810 */ /* 0x000fe20007ffe0ff */
[----:B------:R-:W-:Y:S01]  /*01a0*/  UMOV UR4, URZ ;  /* 0x000000ff00047c82 */ /* 0x000fe20008000000 */
[----:B------:R-:W-:Y:S02]  /*01b0*/  MOV R0, RZ ;  /* 0x000000ff00007202 */ /* 0x000fe40000000f00 */
[----:B------:R-:W-:-:S13]  /*01c0*/  ISETP.NE.AND P2, PT, R9, 0x144, PT ;  /* 0x000001440900780c */ /* 0x000fda0003f45270 */
.L_x_35:
[----:B------:R-:W2:Y:S04]  /*01d0*/  LDG.E R19, desc[UR6][R6.64] ;  /* 0x0000000606137981 */ /* 0x000ea8000c1e1900 */
[----:B------:R-:W3:Y:S04]  /*01e0*/  LDG.E R28, desc[UR6][R6.64+0x4] ;  /* 0x00000406061c7981 */ /* 0x000ee8000c1e1900 */
[----:B------:R-:W4:Y:S04]  /*01f0*/  LDG.E R18, desc[UR6][R6.64+0x8] ;  /* 0x0000080606127981 */ /* 0x000f28000c1e1900 */
[----:B------:R-:W5:Y:S04]  /*0200*/  LDG.E R17, desc[UR6][R6.64+0xc] ;  /* 0x00000c0606117981 */ /* 0x000f68000c1e1900 */
        /* <DEDUP_REMOVED lines=13> */
[----:B------:R-:W5:Y:S01]  /*02e0*/  LDG.E R26, desc[UR6][R6.64+0x540] ;  /* 0x00054006061a7981 */ /* 0x000f62000c1e1900 */
[----:B--2---:R-:W-:-:S04]  /*02f0*/  FADD R19, R19, R0 ;  /* 0x0000000013137221 */ /* 0x004fc80000000000 */
[----:B---3--:R-:W-:Y:S02]  /*0300*/  FADD R27, R19, R28 ;  /* 0x0000001c131b7221 */ /* 0x008fe40000000000 */
[----:B------:R-:W2:Y:S02]  /*0310*/  LDG.E R19, desc[UR6][R6.64+0xa40] ;  /* 0x000a400606137981 */ /* 0x000ea4000c1e1900 */
[----:B----4-:R-:W-:Y:S02]  /*0320*/  FADD R0, R27, R18 ;  /* 0x000000121b007221 */ /* 0x010fe40000000000 */
[----:B------:R-:W3:Y:S02]  /*0330*/  LDG.E R18, desc[UR6][R6.64+0xa44] ;  /* 0x000a440606127981 */ /* 0x000ee4000c1e1900 */
[----:B-----5:R-:W-:Y:S02]  /*0340*/  FADD R27, R0, R17 ;  /* 0x00000011001b7221 */ /* 0x020fe40000000000 */
[----:B------:R-:W4:Y:S02]  /*0350*/  LDG.E R17, desc[UR6][R6.64+0xa48] ;  /* 0x000a480606117981 */ /* 0x000f24000c1e1900 */
[----:B------:R-:W-:-:S02]  /*0360*/  FADD R0, R27, R16 ;  /* 0x000000101b007221 */ /* 0x000fc40000000000 */
[----:B------:R-:W5:Y:S02]  /*0370*/  LDG.E R16, desc[UR6][R6.64+0xa4c] ;  /* 0x000a4c0606107981 */ /* 0x000f64000c1e1900 */
[----:B------:R-:W-:Y:S02]  /*0380*/  FADD R27, R0, R15 ;  /* 0x0000000f001b7221 */ /* 0x000fe40000000000 */
[----:B------:R-:W5:Y:S02]  /*0390*/  LDG.E R15, desc[UR6][R6.64+0xa50] ;  /* 0x000a5006060f7981 */ /* 0x000f64000c1e1900 */
[----:B------:R-:W-:Y:S02]  /*03a0*/  FADD R0, R27, R14 ;  /* 0x0000000e1b007221 */ /* 0x000fe40000000000 */
[----:B------:R-:W5:Y:S02]  /*03b0*/  LDG.E R14, desc[UR6][R6.64+0xa54] ;  /* 0x000a5406060e7981 */ /* 0x000f64000c1e1900 */
        /* <DEDUP_REMOVED lines=22> */
[----:B--2---:R-:W-:Y:S02]  /*0520*/  FADD R27, R26, R19 ;  /* 0x000000131a1b7221 */ /* 0x004fe40000000000 */
[----:B------:R-:W2:Y:S02]  /*0530*/  LDG.E R19, desc[UR6][R6.64+0xf80] ;  /* 0x000f800606137981 */ /* 0x000ea4000c1e1900 */
[----:B---3--:R-:W-:-:S02]  /*0540*/  FADD R26, R27, R18 ;  /* 0x000000121b1a7221 */ /* 0x008fc40000000000 */
[----:B------:R-:W3:Y:S02]  /*0550*/  LDG.E R18, desc[UR6][R6.64+0x1480] ;  /* 0x0014800606127981 */ /* 0x000ee4000c1e1900 */
[----:B----4-:R-:W-:Y:S02]  /*0560*/  FADD R27, R26, R17 ;  /* 0x000000111a1b7221 */ /* 0x010fe40000000000 */
[----:B------:R-:W4:Y:S02]  /*0570*/  LDG.E R17, desc[UR6][R6.64+0x1484] ;  /* 0x0014840606117981 */ /* 0x000f24000c1e1900 */
[----:B-----5:R-:W-:Y:S02]  /*0580*/  FADD R26, R27, R16 ;  /* 0x000000101b1a7221 */ /* 0x020fe40000000000 */
        /* <DEDUP_REMOVED lines=27> */
[----:B--2---:R-:W-:Y:S02]  /*0740*/  FADD R27, R26, R19 ;  /* 0x000000131a1b7221 */ /* 0x004fe40000000000 */
[----:B------:R-:W2:Y:S02]  /*0750*/  LDG.E R19, desc[UR6][R6.64+0x19bc] ;  /* 0x0019bc0606137981 */ /* 0x000ea4000c1e1900 */
[----:B---3--:R-:W-:Y:S02]  /*0760*/  FADD R26, R27, R18 ;  /* 0x000000121b1a7221 */ /* 0x008fe40000000000 */
[----:B------:R-:W3:Y:S02]  /*0770*/  LDG.E R18, desc[UR6][R6.64+0x19c0] ;  /* 0x0019c00606127981 */ /* 0x000ee4000c1e1900 */
[----:B----4-:R-:W-:-:S02]  /*0780*/  FADD R27, R26, R17 ;  /* 0x000000111a1b7221 */ /* 0x010fc40000000000 */
[----:B------:R-:W4:Y:S02]  /*0790*/  LDG.E R17, desc[UR6][R6.64+0x1ec0] ;  /* 0x001ec00606117981 */ /* 0x000f24000c1e1900 */
[----:B-----5:R-:W-:Y:S02]  /*07a0*/  FADD R26, R27, R16 ;  /* 0x000000101b1a7221 */ /* 0x020fe40000000000 */
        /* <DEDUP_REMOVED lines=27> */
[----:B--2---:R-:W-:-:S02]  /*0960*/  FADD R27, R26, R19 ;  /* 0x000000131a1b7221 */ /* 0x004fc40000000000 */
[----:B------:R-:W2:Y:S02]  /*0970*/  LDG.E R19, desc[UR6][R6.64+0x23f8] ;  /* 0x0023f80606137981 */ /* 0x000ea4000c1e1900 */
[----:B---3--:R-:W-:Y:S02]  /*0980*/  FADD R26, R27, R18 ;  /* 0x000000121b1a7221 */ /* 0x008fe40000000000 */
[----:B------:R-:W3:Y:S02]  /*0990*/  LDG.E R18, desc[UR6][R6.64+0x23fc] ;  /* 0x0023fc0606127981 */ /* 0x000ee4000c1e1900 */
[----:B----4-:R-:W-:Y:S02]  /*09a0*/  FADD R27, R26, R17 ;  /* 0x000000111a1b7221 */ /* 0x010fe40000000000 */
[----:B------:R-:W4:Y:S02]  /*09b0*/  LDG.E R17, desc[UR6][R6.64+0x2400] ;  /* 0x0024000606117981 */ /* 0x000f24000c1e1900 */
[----:B-----5:R-:W-:-:S02]  /*09c0*/  FADD R26, R27, R16 ;  /* 0x000000101b1a7221 */ /* 0x020fc40000000000 */
        /* <DEDUP_REMOVED lines=16> */
[----:B------:R0:W5:Y:S02]  /*0ad0*/  LDG.E R25, desc[UR6][R6.64+0x2920] ;  /* 0x0029200606197981 */ /* 0x000164000c1e1900 */
[----:B------:R-:W-:-:S04]  /*0ae0*/  FADD R24, R27, R24 ;  /* 0x000000181b187221 */ /* 0x000fc80000000000 */
[----:B------:R-:W-:-:S04]  /*0af0*/  FADD R23, R24, R23 ;  /* 0x0000001718177221 */ /* 0x000fc80000000000 */
[----:B------:R-:W-:-:S04]  /*0b00*/  FADD R22, R23, R22 ;  /* 0x0000001617167221 */ /* 0x000fc80000000000 */
[----:B------:R-:W-:-:S04]  /*0b10*/  FADD R21, R22, R21 ;  /* 0x0000001516157221 */ /* 0x000fc80000000000 */
[----:B------:R-:W-:Y:S01]  /*0b20*/  FADD R20, R21, R20 ;  /* 0x0000001415147221 */ /* 0x000fe20000000000 */
[----:B------:R-:W-:-:S04]  /*0b30*/  UIADD3 UR4, UPT, UPT, UR4, 0x1, URZ ;  /* 0x0000000104047890 */ /* 0x000fc8000fffe0ff */
[----:B------:R-:W-:Y:S01]  /*0b40*/  UISETP.NE.AND UP0, UPT, UR4, 0x9, UPT ;  /* 0x000000090400788c */ /* 0x000fe2000bf05270 */
[----:B0-----:R-:W-:-:S04]  /*0b50*/  IADD3 R6, P0, PT, R6, 0x69100, RZ ;  /* 0x0006910006067810 */ /* 0x001fc80007f1e0ff */
[----:B------:R-:W-:Y:S01]  /*0b60*/  IADD3.X R7, PT, PT, RZ, R7, RZ, P0, !PT ;  /* 0x00000007ff077210 */ /* 0x000fe200007fe4ff */
[----:B--2---:R-:W-:-:S04]  /*0b70*/  FADD R19, R20, R19 ;  /* 0x0000001314137221 */ /* 0x004fc80000000000 */
[----:B---3--:R-:W-:-:S04]  /*0b80*/  FADD R18, R19, R18 ;  /* 0x0000001213127221 */ /* 0x008fc80000000000 */
[----:B----4-:R-:W-:-:S04]  /*0b90*/  FADD R17, R18, R17 ;  /* 0x0000001112117221 */ /* 0x010fc80000000000 */
[----:B-----5:R-:W-:-:S04]  /*0ba0*/  FADD R16, R17, R16 ;  /* 0x0000001011107221 */ /* 0x020fc80000000000 */
[----:B------:R-:W-:-:S04]  /*0bb0*/  FADD R15, R16, R15 ;  /* 0x0000000f100f7221 */ /* 0x000fc80000000000 */
[----:B------:R-:W-:-:S04]  /*0bc0*/  FADD R14, R15, R14 ;  /* 0x0000000e0f0e7221 */ /* 0x000fc80000000000 */
[----:B------:R-:W-:-:S04]  /*0bd0*/  FADD R13, R14, R13 ;  /* 0x0000000d0e0d7221 */ /* 0x000fc80000000000 */
[----:B------:R-:W-:-:S04]  /*0be0*/  FADD R13, R13, R12 ;  /* 0x0000000c0d0d7221 */ /* 0x000fc80000000000 */
[----:B------:R-:W-:-:S04]  /*0bf0*/  FADD R13, R13, R10 ;  /* 0x0000000a0d0d7221 */ /* 0x000fc80000000000 */
[----:B------:R-:W-:-:S04]  /*0c00*/  FADD R13, R13, R8 ;  /* 0x000000080d0d7221 */ /* 0x000fc80000000000 */
[----:B------:R-:W-:-:S04]  /*0c10*/  FADD R0, R13, R0 ;  /* 0x000000000d007221 */ /* 0x000fc80000000000 */
[----:B------:R-:W-:Y:S01]  /*0c20*/  FADD R0, R0, R25 ;  /* 0x0000001900007221 */ /* 0x000fe20000000000 */
[----:B------:R-:W-:Y:S06]  /*0c30*/  BRA.U UP0, `(.L_x_35) ;  /* 0xfffffff500647547 */ /* 0x000fec000b83ffff */
[----:B------:R-:W-:Y:S01]  /*0c40*/  HFMA2 R6, -RZ, RZ, 4.2109375, 2 ;  /* 0x44364000ff067431 */ /* 0x000fe200000001ff */
[----:B------:R-:W-:Y:S01]  /*0c50*/  MOV R7, 0x3ab3cc07 ;  /* 0x3ab3cc0700077802 */ /* 0x000fe20000000f00 */
[----:B------:R-:W0:Y:S01]  /*0c60*/  FCHK P0, R0, 729 ;  /* 0x4436400000007902 */ /* 0x000e220000000000 */
[----:B------:R-:W-:Y:S03]  /*0c70*/  BSSY.RECONVERGENT B1, `(.L_x_36) ;  /* 0x000000a000017945 */ /* 0x000fe60003800200 */
[----:B------:R-:W-:-:S04]  /*0c80*/  FFMA R6, R7, -R6, 1 ;  /* 0x3f80000007067423 */ /* 0x000fc80000000806 */
[----:B------:R-:W-:-:S04]  /*0c90*/  FFMA R7, R6, R7, 0.0013717421097680926323 ;  /* 0x3ab3cc0706077423 */ /* 0x000fc80000000007 */
[----:B------:R-:W-:-:S04]  /*0ca0*/  FFMA R6, R0, R7, RZ ;  /* 0x0000000700067223 */ /* 0x000fc800000000ff */
[----:B------:R-:W-:-:S04]  /*0cb0*/  FFMA R8, R6, -729, R0 ;  /* 0xc436400006087823 */ /* 0x000fc80000000000 */
[----:B------:R-:W-:Y:S01]  /*0cc0*/  FFMA R13, R7, R8, R6 ;  /* 0x00000008070d7223 */ /* 0x000fe20000000006 */
[----:B0-----:R-:W-:Y:S06]  /*0cd0*/  @!P0 BRA `(.L_x_37) ;  /* 0x00000000000c8947 */ /* 0x001fec0003800000 */
[----:B------:R-:W-:-:S07]  /*0ce0*/  MOV R6, 0xd00 ;  /* 0x00000d0000067802 */ /* 0x000fce0000000f00 */
[----:B------:R-:W-:Y:S05]  /*0cf0*/  CALL.REL.NOINC `($__internal_1_$__cuda_sm3x_div_rn_noftz_f32_slowpath) ;  /* 0x0000000000187944 */ /* 0x000fea0003c00000 */
[----:B------:R-:W-:-:S07]  /*0d00*/  MOV R13, R0 ;  /* 0x00000000000d7202 */ /* 0x000fce0000000f00 */
.L_x_37:
[----:B------:R-:W-:Y:S05]  /*0d10*/  BSYNC.RECONVERGENT B1 ;  /* 0x0000000000017941 */ /* 0x000fea0003800200 */
.L_x_36:
[----:B------:R-:W-:-:S05]  /*0d20*/  IMAD.WIDE.U32 R6, R11, 0x69100, R4 ;  /* 0x000691000b067825 */ /* 0x000fca00078e0004 */
[----:B------:R0:W-:Y:S01]  /*0d30*/  STG.E desc[UR6][R6.64+0x1480], R13 ;  /* 0x0014800d06007986 */ /* 0x0001e2000c101906 */
[----:B------:R-:W-:Y:S05]  /*0d40*/  @P2 BRA `(.L_x_38) ;  /* 0xfffffff400082947 */ /* 0x000fea000383ffff */
[----:B------:R-:W-:Y:S05]  /*0d50*/  EXIT ;  /* 0x000000000000794d */ /* 0x000fea0003800000 */
        .weak           $__internal_1_$__cuda_sm3x_div_rn_noftz_f32_slowpath
        .type           $__internal_1_$__cuda_sm3x_div_rn_noftz_f32_slowpath,@function
        .size           $__internal_1_$__cuda_sm3x_div_rn_noftz_f32_slowpath,(.L_x_53 - $__internal_1_$__cuda_sm3x_div_rn_noftz_f32_slowpath)
$__internal_1_$__cuda_sm3x_div_rn_noftz_f32_slowpath:
[----:B------:R-:W-:Y:S01]  /*0d60*/  SHF.R.U32.HI R7, RZ, 0x17, R0 ;  /* 0x00000017ff077819 */ /* 0x000fe20000011600 */
[----:B------:R-:W-:Y:S04]  /*0d70*/  BSSY.RECONVERGENT B0, `(.L_x_39) ;  /* 0x000005c000007945 */ /* 0x000fe80003800200 */
[----:B------:R-:W-:Y:S01]  /*0d80*/  BSSY.RELIABLE B2, `(.L_x_40) ;  /* 0x000001a000027945 */ /* 0x000fe20003800100 */
[----:B------:R-:W-:Y:S02]  /*0d90*/  LOP3.LUT R10, R7, 0xff, RZ, 0xc0, !PT ;  /* 0x000000ff070a7812 */ /* 0x000fe400078ec0ff */
[----:B------:R-:W-:Y:S02]  /*0da0*/  MOV R7, R0 ;  /* 0x0000000000077202 */ /* 0x000fe40000000f00 */
        /* <DEDUP_REMOVED lines=23> */
.L_x_41:
[----:B------:R-:W-:Y:S05]  /*0f20*/  BSYNC.RELIABLE B2 ;  /* 0x0000000000027941 */ /* 0x000fea0003800100 */
.L_x_40:
        /* <DEDUP_REMOVED lines=28> */
[CCC-:B------:R-:W-:Y:S01]  /*10f0*/  FFMA.RZ R7, R15.reuse, R13.reuse, R12.reuse ;  /* 0x0000000d0f077223 */ /* 0x1c0fe2000000c00c */
[-CC-:B------:R-:W-:Y:S01]  /*1100*/  FFMA.RM R8, R15, R13.reuse, R12.reuse ;  /* 0x0000000d0f087223 */ /* 0x180fe2000000400c */
[C---:B------:R-:W-:Y:S02]  /*1110*/  ISETP.NE.AND P3, PT, R14.reuse, RZ, PT ;  /* 0x000000ff0e00720c */ /* 0x040fe40003f65270 */
[C---:B------:R-:W-:Y:S02]  /*1120*/  ISETP.NE.AND P1, PT, R14.reuse, RZ, PT ;  /* 0x000000ff0e00720c */ /* 0x040fe40003f25270 */
[----:B------:R-:W-:Y:S01]  /*1130*/  LOP3.LUT R10, R7, 0x7fffff, RZ, 0xc0, !PT ;  /* 0x007fffff070a7812 */ /* 0x000fe200078ec0ff */
[----:B------:R-:W-:Y:S01]  /*1140*/  FFMA.RP R7, R15, R13, R12 ;  /* 0x0000000d0f077223 */ /* 0x000fe2000000800c */
[----:B------:R-:W-:Y:S02]  /*1150*/  IADD3 R13, PT, PT, R14, 0x20, RZ ;  /* 0x000000200e0d7810 */ /* 0x000fe40007ffe0ff */
        /* <DEDUP_REMOVED lines=15> */
.L_x_48:
[----:B------:R-:W-:-:S04]  /*1250*/  LOP3.LUT R0, R0, 0x80000000, RZ, 0xc0, !PT ;  /* 0x8000000000007812 */ /* 0x000fc800078ec0ff */
[----:B------:R-:W-:Y:S01]  /*1260*/  LOP3.LUT R0, R0, 0x7f800000, RZ, 0xfc, !PT ;  /* 0x7f80000000007812 */ /* 0x000fe200078efcff */
[----:B------:R-:W-:Y:S06]  /*1270*/  BRA `(.L_x_49) ;  /* 0x0000000000047947 */ /* 0x000fec0003800000 */
.L_x_47:
[----:B------:R-:W-:-:S07]  /*1280*/  LEA R0, R8, R0, 0x17 ;  /* 0x0000000008007211 */ /* 0x000fce00078eb8ff */
.L_x_49:
[----:B------:R-:W-:Y:S05]  /*1290*/  BSYNC.RECONVERGENT B2 ;  /* 0x0000000000027941 */ /* 0x000fea0003800200 */
.L_x_46:
[----:B------:R-:W-:Y:S05]  /*12a0*/  BRA `(.L_x_50) ;  /* 0x0000000000207947 */ /* 0x000fea0003800000 */
.L_x_45:
[----:B------:R-:W-:-:S04]  /*12b0*/  LOP3.LUT R0, R8, 0x80000000, R7, 0x48, !PT ;  /* 0x8000000008007812 */ /* 0x000fc800078e4807 */
[----:B------:R-:W-:Y:S01]  /*12c0*/  LOP3.LUT R0, R0, 0x7f800000, RZ, 0xfc, !PT ;  /* 0x7f80000000007812 */ /* 0x000fe200078efcff */
[----:B------:R-:W-:Y:S06]  /*12d0*/  BRA `(.L_x_50) ;  /* 0x0000000000147947 */ /* 0x000fec0003800000 */
.L_x_44:
[----:B------:R-:W-:Y:S01]  /*12e0*/  LOP3.LUT R0, R8, 0x80000000, R7, 0x48, !PT ;  /* 0x8000000008007812 */ /* 0x000fe200078e4807 */
[----:B------:R-:W-:Y:S06]  /*12f0*/  BRA `(.L_x_50) ;  /* 0x00000000000c7947 */ /* 0x000fec0003800000 */
.L_x_43:
[----:B------:R-:W0:Y:S01]  /*1300*/  MUFU.RSQ R0, -QNAN ;  /* 0xffc0000000007908 */ /* 0x000e220000001400 */
[----:B------:R-:W-:Y:S05]  /*1310*/  BRA `(.L_x_50) ;  /* 0x0000000000047947 */ /* 0x000fea0003800000 */
.L_x_42:
[----:B------:R-:W-:-:S07]  /*1320*/  FADD.FTZ R0, R0, 729 ;  /* 0x4436400000007421 */ /* 0x000fce0000010000 */
.L_x_50:
[----:B------:R-:W-:Y:S05]  /*1330*/  BSYNC.RECONVERGENT B0 ;  /* 0x0000000000007941 */ /* 0x000fea0003800200 */
.L_x_39:
[----:B------:R-:W-:-:S04]  /*1340*/  HFMA2 R7, -RZ, RZ, 0, 0 ;  /* 0x00000000ff077431 */ /* 0x000fc800000001ff */
[----:B0-----:R-:W-:Y:S05]  /*1350*/  RET.REL.NODEC R6 `(_Z20median_filter_gpu_gmPA328_A328_fS1_) ;  /* 0xffffffec06287950 */ /* 0x001fea0003c3ffff */
.L_x_51:
        /* <DEDUP_REMOVED lines=10> */
.L_x_53:


//--------------------- .nv.shared._Z23median_filter_gpu_sm_2dPA328_A328_fS1_ --------------------------
	.section	.nv.shared._Z23median_filter_gpu_sm_2dPA328_A328_fS1_,"aw",@nobits
	.sectionflags	@""
	.align	4
.nv.shared._Z23median_filter_gpu_sm_2dPA328_A328_fS1_:
	.zero		3584


//--------------------- .nv.shared.reserved.0     --------------------------
	.section	.nv.shared.reserved.0,"aw",@nobits
	.weak		__nv_reservedSMEM_offset_0_alias
	.size		__nv_reservedSMEM_offset_0_alias, 0, 64
	.other		__nv_reservedSMEM_offset_0_alias,@"STO_CUDA_RESERVED_SHARED STV_DEFAULT"
__nv_reservedSMEM_offset_0_alias:
	.zero		0
	.zero		64


//--------------------- .nv.constant0._Z23median_filter_gpu_sm_2dPA328_A328_fS1_ --------------------------
	.section	.nv.constant0._Z23median_filter_gpu_sm_2dPA328_A328_fS1_,"a",@progbits
	.sectionflags	@""
	.align	4
.nv.constant0._Z23median_filter_gpu_sm_2dPA328_A328_fS1_:
	.zero		912


//--------------------- .nv.constant0._Z20median_filter_gpu_gmPA328_A328_fS1_ --------------------------
	.section	.nv.constant0._Z20median_filter_gpu_gmPA328_A328_fS1_,"a",@progbits
	.sectionflags	@""
	.align	4
.nv.constant0._Z20median_filter_gpu_gmPA328_A328_fS1_:
	.zero		912


//--------------------- SYMBOLS --------------------------

	.type		.nv.reservedSmem.offset0,@object
	.size		.nv.reservedSmem.offset0,0x4
	.type		.nv.reservedSmem.cap,@object
	.size		.nv.reservedSmem.cap,0x4
